	.target	sm_100a

	.elftype	@"ET_EXEC"


//--------------------- .note.nv.tkinfo           --------------------------
	.section	.note.nv.tkinfo,"",@"SHT_NOTE"
	.sectionflags	@"SHF_NOTE_NV_TKINFO"
	.tkinfo
        /*0018*/ 	.word	0x00000081
        /*0030*/ 	.string	""
        /*0030*/ 	.string	"ptxas-blackwell"
        /*0030*/ 	.string	"Cuda compilation tools, release 12.9, V12.9.86"
        /*0030*/ 	.string	"Build cuda_12.9.r12.9/compiler.36037853_0"
        /*0030*/ 	.string	"-v  -suppress-debug-info  -lineinfo  -arch sm_100a "



//--------------------- .note.nv.cuver            --------------------------
	.section	.note.nv.cuver,"",@"SHT_NOTE"
	.sectionflags	@"SHF_NOTE_NV_CUVER"
        /*0018*/ 	.short	0x0001
        /*001a*/ 	.short	0x0064
        /*001c*/ 	.short	0x0001
        /*001e*/ 	.short	0x0000
        /*0020*/ 	.short	0x0001
        /*0022*/ 	.short	0x0000


//--------------------- .nv.info                  --------------------------
	.section	.nv.info,"",@"SHT_CUDA_INFO"
	.align	4


	//----- nvinfo : EIATTR_REGCOUNT
	.align		4
        /*0000*/ 	.byte	0x04, 0x2f
        /*0002*/ 	.short	(.L_4 - .L_3)
	.align		4
.L_3:
        /*0004*/ 	.word	index@(gluon_mma)
        /*0008*/ 	.word	0x000000d6


	//----- nvinfo : EIATTR_FRAME_SIZE
	.align		4
.L_4:
        /*000c*/ 	.byte	0x04, 0x11
        /*000e*/ 	.short	(.L_6 - .L_5)
	.align		4
.L_5:
        /*0010*/ 	.word	index@($__internal_2_$__cuda_sm10x_tcgen05_guardrail_trap_unallocated_columns_being_dealloced)
        /*0014*/ 	.word	0x00000000


	//----- nvinfo : EIATTR_FRAME_SIZE
	.align		4
.L_6:
        /*0018*/ 	.byte	0x04, 0x11
        /*001a*/ 	.short	(.L_8 - .L_7)
	.align		4
.L_7:
        /*001c*/ 	.word	index@($__internal_1_$__cuda_sm10x_tcgen05_guardrail_trap_phase_invalid_during_alloc)
        /*0020*/ 	.word	0x00000000


	//----- nvinfo : EIATTR_FRAME_SIZE
	.align		4
.L_8:
        /*0024*/ 	.byte	0x04, 0x11
        /*0026*/ 	.short	(.L_10 - .L_9)
	.align		4
.L_9:
        /*0028*/ 	.word	index@($__internal_0_$__cuda_sm10x_tcgen05_guardrail_trap_col_being_dealloced_not_returned_by_alloc)
        /*002c*/ 	.word	0x00000000


	//----- nvinfo : EIATTR_FRAME_SIZE
	.align		4
.L_10:
        /*0030*/ 	.byte	0x04, 0x11
        /*0032*/ 	.short	(.L_12 - .L_11)
	.align		4
.L_11:
        /*0034*/ 	.word	index@(gluon_mma)
        /*0038*/ 	.word	0x00000000


	//----- nvinfo : EIATTR_MIN_STACK_SIZE
	.align		4
.L_12:
        /*003c*/ 	.byte	0x04, 0x12
        /*003e*/ 	.short	(.L_14 - .L_13)
	.align		4
.L_13:
        /*0040*/ 	.word	index@(gluon_mma)
        /*0044*/ 	.word	0x00000000
.L_14:


//--------------------- .nv.info.gluon_mma        --------------------------
	.section	.nv.info.gluon_mma,"",@"SHT_CUDA_INFO"
	.sectionflags	@""
	.align	4


	//----- nvinfo : EIATTR_CUDA_API_VERSION
	.align		4
        /*0000*/ 	.byte	0x04, 0x37
        /*0002*/ 	.short	(.L_16 - .L_15)
.L_15:
        /*0004*/ 	.word	0x00000081


	//----- nvinfo : EIATTR_KPARAM_INFO
	.align		4
.L_16:
        /*0008*/ 	.byte	0x04, 0x17
        /*000a*/ 	.short	(.L_18 - .L_17)
.L_17:
        /*000c*/ 	.word	0x00000000
        /*0010*/ 	.short	0x0004
        /*0012*/ 	.short	0x0020
        /*0014*/ 	.byte	0x00, 0xf4, 0x21, 0x00


	//----- nvinfo : EIATTR_KPARAM_INFO
	.align		4
.L_18:
        /*0018*/ 	.byte	0x04, 0x17
        /*001a*/ 	.short	(.L_20 - .L_19)
.L_19:
        /*001c*/ 	.word	0x00000000
        /*0020*/ 	.short	0x0003
        /*0022*/ 	.short	0x0018
        /*0024*/ 	.byte	0x00, 0xf4, 0x21, 0x00


	//----- nvinfo : EIATTR_KPARAM_INFO
	.align		4
.L_20:
        /*0028*/ 	.byte	0x04, 0x17
        /*002a*/ 	.short	(.L_22 - .L_21)
.L_21:
        /*002c*/ 	.word	0x00000000
        /*0030*/ 	.short	0x0002
        /*0032*/ 	.short	0x0010
        /*0034*/ 	.byte	0x00, 0xf4, 0x21, 0x00


	//----- nvinfo : EIATTR_KPARAM_INFO
	.align		4
.L_22:
        /*0038*/ 	.byte	0x04, 0x17
        /*003a*/ 	.short	(.L_24 - .L_23)
.L_23:
        /*003c*/ 	.word	0x00000000
        /*0040*/ 	.short	0x0001
        /*0042*/ 	.short	0x0008
        /*0044*/ 	.byte	0x00, 0xf4, 0x21, 0x00


	//----- nvinfo : EIATTR_KPARAM_INFO
	.align		4
.L_24:
        /*0048*/ 	.byte	0x04, 0x17
        /*004a*/ 	.short	(.L_26 - .L_25)
.L_25:
        /*004c*/ 	.word	0x00000000
        /*0050*/ 	.short	0x0000
        /*0052*/ 	.short	0x0000
        /*0054*/ 	.byte	0x00, 0xf4, 0x21, 0x00


	//----- nvinfo : EIATTR_AT_ENTRY_FRAGMENTS
	.align		4
.L_26:
        /*0058*/ 	.byte	0x04, 0x4f
        /*005a*/ 	.short	(.L_28 - .L_27)


	//   ....[0]....
.L_27:
        /*005c*/ 	.word	0x00000004


	//----- nvinfo : EIATTR_RESERVED_SMEM_USED
	.align		4
.L_28:
        /*0060*/ 	.byte	0x01, 0x41
	.zero		2


	//----- nvinfo : EIATTR_SPARSE_MMA_MASK
	.align		4
        /*0064*/ 	.byte	0x03, 0x50
        /*0066*/ 	.short	0x0000


	//----- nvinfo : EIATTR_TCGEN05_1CTA_USED
	.align		4
        /*0068*/ 	.byte	0x01, 0x51
	.zero		2


	//----- nvinfo : EIATTR_MAXREG_COUNT
	.align		4
        /*006c*/ 	.byte	0x03, 0x1b
        /*006e*/ 	.short	0x00ff


	//----- nvinfo : EIATTR_NUM_BARRIERS
	.align		4
        /*0070*/ 	.byte	0x02, 0x4c
        /*0072*/ 	.byte	0x01
	.zero		1


	//----- nvinfo : EIATTR_INT_WARP_WIDE_INSTR_OFFSETS
	.align		4
        /*0074*/ 	.byte	0x04, 0x31
        /*0076*/ 	.short	(.L_30 - .L_29)


	//   ....[0]....
.L_29:
        /*0078*/ 	.word	0x00001260


	//   ....[1]....
        /*007c*/ 	.word	0x00001270


	//   ....[2]....
        /*0080*/ 	.word	0x00001700


	//   ....[3]....
        /*0084*/ 	.word	0x00001710


	//   ....[4]....
        /*0088*/ 	.word	0x000032d0


	//   ....[5]....
        /*008c*/ 	.word	0x00003320


	//----- nvinfo : EIATTR_COOP_GROUP_MASK_REGIDS
	.align		4
.L_30:
        /*0090*/ 	.byte	0x04, 0x29
        /*0092*/ 	.short	(.L_32 - .L_31)


	//   ....[0]....
.L_31:
        /*0094*/ 	.word	0xffffffff


	//   ....[1]....
        /*0098*/ 	.word	0xffffffff


	//   ....[2]....
        /*009c*/ 	.word	0xffffffff


	//   ....[3]....
        /*00a0*/ 	.word	0xffffffff


	//----- nvinfo : EIATTR_COOP_GROUP_INSTR_OFFSETS
	.align		4
.L_32:
        /*00a4*/ 	.byte	0x04, 0x28
        /*00a6*/ 	.short	(.L_34 - .L_33)


	//   ....[0]....
.L_33:
        /*00a8*/ 	.word	0x00000050


	//   ....[1]....
        /*00ac*/ 	.word	0x00000310


	//   ....[2]....
        /*00b0*/ 	.word	0x00003160


	//   ....[3]....
        /*00b4*/ 	.word	0x000033d0


	//----- nvinfo : EIATTR_VRC_CTA_INIT_COUNT
	.align		4
.L_34:
        /*00b8*/ 	.byte	0x02, 0x4a
        /*00ba*/ 	.byte	0x80
	.zero		1


	//----- nvinfo : EIATTR_MBARRIER_INSTR_OFFSETS
	.align		4
        /*00bc*/ 	.byte	0x04, 0x39
        /*00be*/ 	.short	(.L_36 - .L_35)


	//   ....[0]....
.L_35:
        /*00c0*/ 	.word	0x00001550
        /*00c4*/ 	.word	0x000000ff
        /*00c8*/ 	.word	0x00003000
        /*00cc*/ 	.short	0x0100
        /*00ce*/ 	.byte	0x07
	.zero		1


	//   ....[1]....
        /*00d0*/ 	.word	0x000017a0
        /*00d4*/ 	.word	0x000000ff
        /*00d8*/ 	.word	0x00003000
        /*00dc*/ 	.short	0x010a
        /*00de*/ 	.byte	0x07
	.zero		1


	//   ....[2]....
        /*00e0*/ 	.word	0x000018f0
        /*00e4*/ 	.word	0x000000ff
        /*00e8*/ 	.word	0x00003000
        /*00ec*/ 	.short	0x0108
        /*00ee*/ 	.byte	0x07
	.zero		1


	//   ....[3]....
        /*00f0*/ 	.word	0x000033f0
        /*00f4*/ 	.word	0x000000ff
        /*00f8*/ 	.word	0x00003000
        /*00fc*/ 	.short	0x010a
        /*00fe*/ 	.byte	0x07
	.zero		1


	//----- nvinfo : EIATTR_NUM_MBARRIERS
	.align		4
.L_36:
        /*0100*/ 	.byte	0x03, 0x38
        /*0102*/ 	.short	0x0001


	//----- nvinfo : EIATTR_EXIT_INSTR_OFFSETS
	.align		4
        /*0104*/ 	.byte	0x04, 0x1c
        /*0106*/ 	.short	(.L_38 - .L_37)


	//   ....[0]....
.L_37:
        /*0108*/ 	.word	0x000033e0


	//----- nvinfo : EIATTR_REQNTID
	.align		4
.L_38:
        /*010c*/ 	.byte	0x04, 0x10
        /*010e*/ 	.short	(.L_40 - .L_39)
.L_39:
        /*0110*/ 	.word	0x00000100
        /*0114*/ 	.word	0x00000001
        /*0118*/ 	.word	0x00000001


	//----- nvinfo : EIATTR_CRS_STACK_SIZE
	.align		4
.L_40:
        /*011c*/ 	.byte	0x04, 0x1e
        /*011e*/ 	.short	(.L_42 - .L_41)
.L_41:
        /*0120*/ 	.word	0x00000000


	//----- nvinfo : EIATTR_CBANK_PARAM_SIZE
	.align		4
.L_42:
        /*0124*/ 	.byte	0x03, 0x19
        /*0126*/ 	.short	0x0028


	//----- nvinfo : EIATTR_PARAM_CBANK
	.align		4
        /*0128*/ 	.byte	0x04, 0x0a
        /*012a*/ 	.short	(.L_44 - .L_43)
	.align		4
.L_43:
        /*012c*/ 	.word	index@(.nv.constant0.gluon_mma)
        /*0130*/ 	.short	0x0380
        /*0132*/ 	.short	0x0028


	//----- nvinfo : EIATTR_SW_WAR
	.align		4
.L_44:
        /*0134*/ 	.byte	0x04, 0x36
        /*0136*/ 	.short	(.L_46 - .L_45)
.L_45:
        /*0138*/ 	.word	0x00000008
.L_46:


//--------------------- .nv.compat                --------------------------
	.section	.nv.compat,"",@"SHT_CUDA_COMPAT_INFO"
	.align	4
        /*0000*/ 	.byte	0x02, 0x02, 0x02, 0x00, 0x02, 0x05, 0x05, 0x00, 0x02, 0x03, 0x00, 0x00, 0x02, 0x06, 0x01, 0x00


//--------------------- .nv.callgraph             --------------------------
	.section	.nv.callgraph,"",@"SHT_CUDA_CALLGRAPH"
	.align	4
	.sectionentsize	8
	.align		4
        /*0000*/ 	.word	0x00000000
	.align		4
        /*0004*/ 	.word	0xffffffff
	.align		4
        /*0008*/ 	.word	0x00000000
	.align		4
        /*000c*/ 	.word	0xfffffffe
	.align		4
        /*0010*/ 	.word	0x00000000
	.align		4
        /*0014*/ 	.word	0xfffffffd
	.align		4
        /*0018*/ 	.word	0x00000000
	.align		4
        /*001c*/ 	.word	0xfffffffc


//--------------------- .text.gluon_mma           --------------------------
	.section	.text.gluon_mma,"ax",@progbits
	.align	128
        .global         gluon_mma
        .type           gluon_mma,@function
        .size           gluon_mma,(.L_x_15 - gluon_mma)
        .other          gluon_mma,@"STO_CUDA_ENTRY STV_DEFAULT"
gluon_mma:
.text.gluon_mma:
[----:B------:R-:W0:Y:S01]  /*0000*/  LDC R1, c[0x0][0x37c] ;  /* 0x0000df00ff017b82 */ /* 0x000e220000000800 */
[----:B------:R-:W1:Y:S02]  /*0010*/  S2R R2, SR_TID.X ;  /* 0x0000000000027919 */ /* 0x000e640000002100 */
[----:B-1----:R-:W-:-:S13]  /*0020*/  ISETP.GE.U32.AND P1, PT, R2, 0x20, PT ;  /* 0x000000200200780c */ /* 0x002fda0003f26070 */
[----:B------:R-:W-:Y:S05]  /*0030*/  @P1 BRA `(.L_x_0) ;  /* 0x0000000000b81947 */ /* 0x000fea0003800000 */
[----:B------:R-:W1:Y:S01]  /*0040*/  S2UR UR6, SR_CgaCtaId ;  /* 0x00000000000679c3 */ /* 0x000e620000008800 */
[----:B------:R-:W-:Y:S01]  /*0050*/  NOP ;  /* 0x0000000000007918 */ /* 0x000fe20000000000 */
[----:B------:R-:W-:Y:S02]  /*0060*/  UMOV UR4, 0x40 ;  /* 0x0000004000047882 */ /* 0x000fe40000000000 */
[----:B-1----:R-:W-:-:S09]  /*0070*/  ULEA UR4, UR6, UR4, 0x18 ;  /* 0x0000000406047291 */ /* 0x002fd2000f8ec0ff */
[----:B------:R-:W1:Y:S01]  /*0080*/  LDS.U8 R0, [UR4] ;  /* 0x00000004ff007984 */ /* 0x000e620008000000 */
[----:B------:R-:W-:Y:S02]  /*0090*/  UMOV UR4, 0x400 ;  /* 0x0000040000047882 */ /* 0x000fe40000000000 */
[----:B------:R-:W-:Y:S01]  /*00a0*/  ULEA UR4, UR6, UR4, 0x18 ;  /* 0x0000000406047291 */ /* 0x000fe2000f8ec0ff */
[----:B-1----:R-:W-:-:S13]  /*00b0*/  ISETP.NE.AND P0, PT, R0, RZ, PT ;  /* 0x000000ff0000720c */ /* 0x002fda0003f05270 */
[----:B------:R-:W-:Y:S05]  /*00c0*/  @P0 BRA `(.L_x_1) ;  /* 0x00000000007c0947 */ /* 0x000fea0003800000 */
[----:B------:R-:W-:-:S13]  /*00d0*/  ELECT P0, URZ, PT ;  /* 0x0000000000ff782f */ /* 0x000fda0003800000 */
[----:B------:R-:W-:Y:S05]  /*00e0*/  @!P0 BRA `(.L_x_2) ;  /* 0x0000000000848947 */ /* 0x000fea0003800000 */
[----:B------:R-:W-:Y:S01]  /*00f0*/  UMOV UR5, 0x8 ;  /* 0x0000000800057882 */ /* 0x000fe20000000000 */
[----:B------:R-:W-:Y:S02]  /*0100*/  IMAD.MOV.U32 R5, RZ, RZ, 0x1 ;  /* 0x00000001ff057424 */ /* 0x000fe400078e00ff */
[----:B------:R-:W-:Y:S02]  /*0110*/  IMAD.MOV.U32 R3, RZ, RZ, 0xff ;  /* 0x000000ffff037424 */ /* 0x000fe400078e00ff */
[----:B------:R-:W-:Y:S04]  /*0120*/  DEPBAR.LE SB1, 0x36 ;  /* 0x00009d800000791a */ /* 0x000fe80000000000 */
[----:B------:R-:W1:Y:S02]  /*0130*/  UTCATOMSWS.FIND_AND_SET.ALIGN UP0, UR5, UR5 ;  /* 0x00000005000575e3 */ /* 0x000e640008000800 */
[----:B-1----:R-:W-:-:S04]  /*0140*/  PLOP3.LUT P0, PT, PT, PT, UP0, 0x80, 0x8 ;  /* 0x000000000008781c */ /* 0x002fc80003f0f008 */
[----:B------:R-:W-:-:S04]  /*0150*/  SEL R0, RZ, 0xffffffff, !P0 ;  /* 0xffffffffff007807 */ /* 0x000fc80004000000 */
[----:B------:R-:W-:Y:S01]  /*0160*/  ISETP.NE.AND P0, PT, R0, RZ, PT ;  /* 0x000000ff0000720c */ /* 0x000fe20003f05270 */
[----:B------:R-:W-:-:S12]  /*0170*/  IMAD.U32 R0, RZ, RZ, UR5 ;  /* 0x00000005ff007e24 */ /* 0x000fd8000f8e00ff */
[----:B------:R-:W-:Y:S05]  /*0180*/  @P0 BRA `(.L_x_3) ;  /* 0x0000000000240947 */ /* 0x000fea0003800000 */
.L_x_4:
[----:B------:R-:W-:Y:S05]  /*0190*/  NANOSLEEP 0x64 ;  /* 0x000000640000795d */ /* 0x000fea0003800000 */
[----:B------:R-:W-:-:S05]  /*01a0*/  UMOV UR5, 0x8 ;  /* 0x0000000800057882 */ /* 0x000fca0000000000 */
[----:B------:R-:W-:Y:S04]  /*01b0*/  DEPBAR.LE SB1, 0x36 ;  /* 0x00009d800000791a */ /* 0x000fe80000000000 */
[----:B------:R-:W1:Y:S02]  /*01c0*/  UTCATOMSWS.FIND_AND_SET.ALIGN UP0, UR5, UR5 ;  /* 0x00000005000575e3 */ /* 0x000e640008000800 */
[----:B-1----:R-:W-:-:S04]  /*01d0*/  PLOP3.LUT P0, PT, PT, PT, UP0, 0x80, 0x8 ;  /* 0x000000000008781c */ /* 0x002fc80003f0f008 */
[----:B------:R-:W-:-:S04]  /*01e0*/  SEL R0, RZ, 0xffffffff, !P0 ;  /* 0xffffffffff007807 */ /* 0x000fc80004000000 */
[----:B------:R-:W-:Y:S01]  /*01f0*/  ISETP.NE.AND P0, PT, R0, RZ, PT ;  /* 0x000000ff0000720c */ /* 0x000fe20003f05270 */
[----:B------:R-:W-:-:S12]  /*0200*/  IMAD.U32 R0, RZ, RZ, UR5 ;  /* 0x00000005ff007e24 */ /* 0x000fd8000f8e00ff */
[----:B------:R-:W-:Y:S05]  /*0210*/  @!P0 BRA `(.L_x_4) ;  /* 0xfffffffc00dc8947 */ /* 0x000fea000383ffff */
.L_x_3:
[C---:B------:R-:W-:Y:S01]  /*0220*/  VIADD R4, R0.reuse, 0x10 ;  /* 0x0000001000047836 */ /* 0x040fe20000000000 */
[----:B------:R-:W-:Y:S01]  /*0230*/  UMOV UR5, 0x50 ;  /* 0x0000005000057882 */ /* 0x000fe20000000000 */
[----:B------:R-:W-:Y:S01]  /*0240*/  SHF.L.U32 R3, R3, R0, RZ ;  /* 0x0000000003037219 */ /* 0x000fe200000006ff */
[----:B------:R-:W-:Y:S01]  /*0250*/  ULEA UR5, UR6, UR5, 0x18 ;  /* 0x0000000506057291 */ /* 0x000fe2000f8ec0ff */
[----:B------:R-:W-:Y:S01]  /*0260*/  IMAD.SHL.U32 R0, R0, 0x20, RZ ;  /* 0x0000002000007824 */ /* 0x000fe200078e00ff */
[----:B------:R-:W-:-:S04]  /*0270*/  SHF.L.U32 R4, R5, R4, RZ ;  /* 0x0000000405047219 */ /* 0x000fc800000006ff */
[----:B------:R-:W-:-:S05]  /*0280*/  LOP3.LUT R3, R4, R3, RZ, 0xfc, !PT ;  /* 0x0000000304037212 */ /* 0x000fca00078efcff */
[----:B------:R1:W-:Y:S04]  /*0290*/  ATOMS.OR RZ, [UR5], R3 ;  /* 0x00000003ffff798c */ /* 0x0003e8000b000005 */
[----:B------:R1:W-:Y:S01]  /*02a0*/  STS [UR4], R0 ;  /* 0x00000000ff007988 */ /* 0x0003e20008000804 */
[----:B------:R-:W-:Y:S05]  /*02b0*/  BRA `(.L_x_2) ;  /* 0x0000000000107947 */ /* 0x000fea0003800000 */
.L_x_1:
[----:B------:R-:W-:Y:S01]  /*02c0*/  IMAD.MOV.U32 R0, RZ, RZ, -0x1 ;  /* 0xffffffffff007424 */ /* 0x000fe200078e00ff */
[----:B------:R-:W-:-:S04]  /*02d0*/  MOV R4, 0x300 ;  /* 0x0000030000047802 */ /* 0x000fc80000000f00 */
[----:B------:R1:W-:Y:S03]  /*02e0*/  STS [UR4], R0 ;  /* 0x00000000ff007988 */ /* 0x0003e60008000804 */
[----:B01----:R-:W-:Y:S05]  /*02f0*/  CALL.REL.NOINC `($__internal_1_$__cuda_sm10x_tcgen05_guardrail_trap_phase_invalid_during_alloc) ;  /* 0x0000003000547944 */ /* 0x003fea0003c00000 */
.L_x_2:
[----:B------:R-:W-:Y:S05]  /*0300*/  WARPSYNC.ALL ;  /* 0x0000000000007948 */ /* 0x000fea0003800000 */
[----:B------:R-:W-:Y:S01]  /*0310*/  NOP ;  /* 0x0000000000007918 */ /* 0x000fe20000000000 */
.L_x_0:
[----:B------:R-:W2:Y:S01]  /*0320*/  LDC.64 R100, c[0x0][0x380] ;  /* 0x0000e000ff647b82 */ /* 0x000ea20000000a00 */
[----:B-1----:R-:W-:Y:S01]  /*0330*/  SHF.R.U32.HI R3, RZ, 0x5, R2 ;  /* 0x00000005ff037819 */ /* 0x002fe20000011602 */
[----:B------:R-:W-:Y:S01]  /*0340*/  UMOV UR7, 0x400 ;  /* 0x0000040000077882 */ /* 0x000fe20000000000 */
[----:B------:R-:W1:Y:S01]  /*0350*/  LDCU.64 UR14, c[0x0][0x358] ;  /* 0x00006b00ff0e77ac */ /* 0x000e620008000a00 */
[C---:B------:R-:W-:Y:S02]  /*0360*/  LOP3.LUT R177, R2.reuse, 0xe0, RZ, 0xc0, !PT ;  /* 0x000000e002b17812 */ /* 0x040fe400078ec0ff */
[----:B------:R-:W-:Y:S02]  /*0370*/  SGXT.U32 R3, R3, 0x3 ;  /* 0x000000030303781a */ /* 0x000fe40000000000 */
[----:B------:R-:W3:Y:S01]  /*0380*/  S2UR UR6, SR_CgaCtaId ;  /* 0x00000000000679c3 */ /* 0x000ee20000008800 */
[----:B------:R-:W-:Y:S02]  /*0390*/  LOP3.LUT R25, R2, 0xf, RZ, 0xc0, !PT ;  /* 0x0000000f02197812 */ /* 0x000fe400078ec0ff */
[----:B------:R-:W-:-:S02]  /*03a0*/  LOP3.LUT R203, R3, 0x30, RZ, 0xfc, !PT ;  /* 0x0000003003cb7812 */ /* 0x000fc400078efcff */
[C---:B------:R-:W-:Y:S02]  /*03b0*/  LOP3.LUT R161, R3.reuse, 0x58, RZ, 0xfc, !PT ;  /* 0x0000005803a17812 */ /* 0x040fe400078efcff */
[----:B------:R-:W-:Y:S01]  /*03c0*/  LOP3.LUT R139, R3, 0x80, RZ, 0xfc, !PT ;  /* 0x00000080038b7812 */ /* 0x000fe200078efcff */
[----:B------:R-:W-:Y:S01]  /*03d0*/  IMAD.SHL.U32 R12, R203, 0x10, RZ ;  /* 0x00000010cb0c7824 */ /* 0x000fe200078e00ff */
        /* <DEDUP_REMOVED lines=8> */
[-C--:B--2---:R-:W-:Y:S01]  /*0460*/  LEA R38, P2, R203, R100.reuse, 0x5 ;  /* 0x00000064cb267211 */ /* 0x084fe200078428ff */
[----:B------:R-:W-:Y:S01]  /*0470*/  IMAD.SHL.U32 R16, R199, 0x10, RZ ;  /* 0x00000010c7107824 */ /* 0x000fe200078e00ff */
[----:B------:R-:W-:Y:S01]  /*0480*/  LEA R32, P5, R209, R100, 0x5 ;  /* 0x00000064d1207211 */ /* 0x000fe200078a28ff */
[----:B------:R-:W-:Y:S01]  /*0490*/  IMAD.SHL.U32 R62, R159, 0x10, RZ ;  /* 0x000000109f3e7824 */ /* 0x000fe200078e00ff */
[----:B------:R-:W-:-:S02]  /*04a0*/  LEA.HI.X R39, R12, R101, RZ, 0x1, P2 ;  /* 0x000000650c277211 */ /* 0x000fc400010f0cff */
[-C--:B------:R-:W-:Y:S01]  /*04b0*/  LEA R48, P2, R161, R100.reuse, 0x5 ;  /* 0x00000064a1307211 */ /* 0x080fe200078428ff */
[----:B---3--:R-:W-:Y:S01]  /*04c0*/  ULEA UR7, UR6, UR7, 0x18 ;  /* 0x0000000706077291 */ /* 0x008fe2000f8ec0ff */
[-C--:B------:R-:W-:Y:S02]  /*04d0*/  LEA.HI.X R33, R6, R101.reuse, RZ, 0x1, P5 ;  /* 0x0000006506217211 */ /* 0x080fe400028f0cff */
[-C--:B------:R-:W-:Y:S02]  /*04e0*/  LEA.HI.X R49, R22, R101.reuse, RZ, 0x1, P2 ;  /* 0x0000006516317211 */ /* 0x080fe400010f0cff */
[-C--:B------:R-:W-:Y:S02]  /*04f0*/  LEA R58, P2, R139, R100.reuse, 0x5 ;  /* 0x000000648b3a7211 */ /* 0x080fe400078428ff */
[----:B------:R-:W-:Y:S02]  /*0500*/  LEA R42, P5, R199, R100, 0x5 ;  /* 0x00000064c72a7211 */ /* 0x000fe400078a28ff */
[----:B------:R-:W-:-:S02]  /*0510*/  LEA.HI.X R59, R68, R101, RZ, 0x1, P2 ;  /* 0x00000065443b7211 */ /* 0x000fc400010f0cff */
[-C--:B------:R-:W-:Y:S02]  /*0520*/  LEA R68, P2, R167, R100.reuse, 0x5 ;  /* 0x00000064a7447211 */ /* 0x080fe400078428ff */
[----:B------:R-:W-:Y:S02]  /*0530*/  LOP3.LUT R205, R3, 0x28, RZ, 0xfc, !PT ;  /* 0x0000002803cd7812 */ /* 0x000fe400078efcff */
[-C--:B------:R-:W-:Y:S01]  /*0540*/  LEA.HI.X R69, R78, R101.reuse, RZ, 0x1, P2 ;  /* 0x000000654e457211 */ /* 0x080fe200010f0cff */
[----:B------:R-:W-:Y:S01]  /*0550*/  BAR.SYNC.DEFER_BLOCKING 0x0 ;  /* 0x0000000000007b1d */ /* 0x000fe20000010000 */
[-C--:B------:R-:W-:Y:S01]  /*0560*/  IADD3 R26, P0, PT, R177, R100.reuse, RZ ;  /* 0x00000064b11a7210 */ /* 0x080fe20007f1e0ff */
[----:B------:R-:W-:Y:S01]  /*0570*/  IMAD.SHL.U32 R10, R205, 0x10, RZ ;  /* 0x00000010cd0a7824 */ /* 0x000fe200078e00ff */
[C---:B------:R-:W-:Y:S02]  /*0580*/  LOP3.LUT R71, R3.reuse, 0x8, RZ, 0xfc, !PT ;  /* 0x0000000803477812 */ /* 0x040fe400078efcff */
[----:B------:R-:W-:Y:S01]  /*0590*/  LOP3.LUT R207, R3, 0x20, RZ, 0xfc, !PT ;  /* 0x0000002003cf7812 */ /* 0x000fe200078efcff */
[----:B------:R-:W-:Y:S01]  /*05a0*/  IMAD.X R27, RZ, RZ, R101, P0 ;  /* 0x000000ffff1b7224 */ /* 0x000fe200000e0665 */
[----:B------:R-:W-:Y:S01]  /*05b0*/  LEA.HI.X R43, R16, R101, RZ, 0x1, P5 ;  /* 0x00000065102b7211 */ /* 0x000fe200028f0cff */
[----:B------:R-:W-:Y:S01]  /*05c0*/  IMAD.SHL.U32 R0, R71, 0x10, RZ ;  /* 0x0000001047007824 */ /* 0x000fe200078e00ff */
[-C--:B------:R-:W-:Y:S01]  /*05d0*/  LEA R52, P5, R159, R100.reuse, 0x5 ;  /* 0x000000649f347211 */ /* 0x080fe200078a28ff */
[----:B------:R-:W-:Y:S01]  /*05e0*/  IMAD.SHL.U32 R8, R207, 0x10, RZ ;  /* 0x00000010cf087824 */ /* 0x000fe200078e00ff */
[----:B------:R-:W-:Y:S01]  /*05f0*/  LOP3.LUT R165, R3, 0x50, RZ, 0xfc, !PT ;  /* 0x0000005003a57812 */ /* 0x000fe200078efcff */
[----:B------:R-:W-:Y:S01]  /*0600*/  IMAD.WIDE.U32 R32, R25, 0x2, R32 ;  /* 0x0000000219207825 */ /* 0x000fe200078e0020 */
[----:B------:R-:W-:-:S02]  /*0610*/  LEA R36, P3, R205, R100, 0x5 ;  /* 0x00000064cd247211 */ /* 0x000fc400078628ff */
[----:B------:R-:W-:Y:S01]  /*0620*/  LOP3.LUT R201, R3, 0x38, RZ, 0xfc, !PT ;  /* 0x0000003803c97812 */ /* 0x000fe200078efcff */
[----:B------:R-:W-:Y:S01]  /*0630*/  IMAD.SHL.U32 R20, R165, 0x10, RZ ;  /* 0x00000010a5147824 */ /* 0x000fe200078e00ff */
[----:B------:R-:W-:Y:S01]  /*0640*/  LOP3.LUT R197, R3, 0x48, RZ, 0xfc, !PT ;  /* 0x0000004803c57812 */ /* 0x000fe200078efcff */
[----:B------:R-:W-:Y:S01]  /*0650*/  IMAD.WIDE.U32 R26, R25, 0x2, R26 ;  /* 0x00000002191a7825 */ /* 0x000fe200078e001a */
[-C--:B------:R-:W-:Y:S02]  /*0660*/  LEA R28, P0, R71, R100.reuse, 0x5 ;  /* 0x00000064471c7211 */ /* 0x080fe400078028ff */
[-C--:B------:R-:W-:Y:S01]  /*0670*/  LEA R34, P4, R207, R100.reuse, 0x5 ;  /* 0x00000064cf227211 */ /* 0x080fe200078828ff */
[----:B------:R-:W-:Y:S01]  /*0680*/  IMAD.SHL.U32 R14, R201, 0x10, RZ ;  /* 0x00000010c90e7824 */ /* 0x000fe200078e00ff */
[-C--:B------:R-:W-:Y:S01]  /*0690*/  LEA.HI.X R53, R62, R101.reuse, RZ, 0x1, P5 ;  /* 0x000000653e357211 */ /* 0x080fe200028f0cff */
[----:B------:R-:W2:Y:S01]  /*06a0*/  LDS R78, [UR7] ;  /* 0x00000007ff4e7984 */ /* 0x000ea20008000800 */
[----:B------:R-:W-:Y:S01]  /*06b0*/  LOP3.LUT R135, R3, 0x78, RZ, 0xfc, !PT ;  /* 0x0000007803877812 */ /* 0x000fe200078efcff */
[----:B------:R-:W-:Y:S01]  /*06c0*/  IMAD.SHL.U32 R18, R197, 0x10, RZ ;  /* 0x00000010c5127824 */ /* 0x000fe200078e00ff */
[----:B------:R-:W-:Y:S01]  /*06d0*/  LEA.HI.X R37, R10, R101, RZ, 0x1, P3 ;  /* 0x000000650a257211 */ /* 0x000fe200018f0cff */
[----:B------:R-:W-:Y:S01]  /*06e0*/  BAR.SYNC.DEFER_BLOCKING 0x0 ;  /* 0x0000000000007b1d */ /* 0x000fe20000010000 */
[----:B------:R-:W-:Y:S01]  /*06f0*/  LEA R46, P3, R165, R100, 0x5 ;  /* 0x00000064a52e7211 */ /* 0x000fe200078628ff */
[----:B------:R-:W-:Y:S01]  /*0700*/  IMAD.SHL.U32 R66, R135, 0x10, RZ ;  /* 0x0000001087427824 */ /* 0x000fe200078e00ff */
[----:B------:R-:W-:-:S02]  /*0710*/  LOP3.LUT R175, R3, 0x60, RZ, 0xfc, !PT ;  /* 0x0000006003af7812 */ /* 0x000fc400078efcff */
[----:B------:R-:W-:Y:S02]  /*0720*/  LOP3.LUT R157, R3, 0x70, RZ, 0xfc, !PT ;  /* 0x00000070039d7812 */ /* 0x000fe400078efcff */
[-C--:B------:R-:W-:Y:S01]  /*0730*/  LEA.HI.X R29, R0, R101.reuse, RZ, 0x1, P0 ;  /* 0x00000065001d7211 */ /* 0x080fe200000f0cff */
[----:B------:R-:W-:Y:S01]  /*0740*/  IMAD.SHL.U32 R24, R175, 0x10, RZ ;  /* 0x00000010af187824 */ /* 0x000fe200078e00ff */
[----:B------:R-:W-:Y:S01]  /*0750*/  LEA.HI.X R35, R8, R101, RZ, 0x1, P4 ;  /* 0x0000006508237211 */ /* 0x000fe200020f0cff */
[----:B------:R-:W-:Y:S01]  /*0760*/  IMAD.SHL.U32 R64, R157, 0x10, RZ ;  /* 0x000000109d407824 */ /* 0x000fe200078e00ff */
[-C--:B------:R-:W-:Y:S01]  /*0770*/  LEA R40, P0, R201, R100.reuse, 0x5 ;  /* 0x00000064c9287211 */ /* 0x080fe200078028ff */
[----:B------:R-:W-:Y:S01]  /*0780*/  IMAD.WIDE.U32 R28, R25, 0x2, R28 ;  /* 0x00000002191c7825 */ /* 0x000fe200078e001c */
[----:B------:R-:W-:Y:S02]  /*0790*/  LEA R44, P4, R197, R100, 0x5 ;  /* 0x00000064c52c7211 */ /* 0x000fe400078828ff */
[----:B------:R-:W-:-:S02]  /*07a0*/  LOP3.LUT R211, R3, 0x10, RZ, 0xfc, !PT ;  /* 0x0000001003d37812 */ /* 0x000fc400078efcff */
[----:B------:R-:W-:Y:S02]  /*07b0*/  LOP3.LUT R133, R3, 0xa0, RZ, 0xfc, !PT ;  /* 0x000000a003857812 */ /* 0x000fe400078efcff */
[-C--:B------:R-:W-:Y:S01]  /*07c0*/  LEA.HI.X R47, R20, R101.reuse, RZ, 0x1, P3 ;  /* 0x00000065142f7211 */ /* 0x080fe200018f0cff */
[----:B------:R-:W-:Y:S01]  /*07d0*/  IMAD.SHL.U32 R4, R211, 0x10, RZ ;  /* 0x00000010d3047824 */ /* 0x000fe200078e00ff */
[-C--:B------:R-:W-:Y:S01]  /*07e0*/  LEA R56, P3, R135, R100.reuse, 0x5 ;  /* 0x0000006487387211 */ /* 0x080fe200078628ff */
[----:B------:R-:W-:Y:S01]  /*07f0*/  IMAD.SHL.U32 R76, R133, 0x10, RZ ;  /* 0x00000010854c7824 */ /* 0x000fe200078e00ff */
[C---:B------:R-:W-:Y:S01]  /*0800*/  LOP3.LUT R155, R3.reuse, 0x88, RZ, 0xfc, !PT ;  /* 0x00000088039b7812 */ /* 0x040fe200078efcff */
[----:B-1----:R1:W5:Y:S01]  /*0810*/  LDG.E.U16 R73, desc[UR14][R32.64] ;  /* 0x0000000e20497981 */ /* 0x002362000c1e1500 */
[----:B------:R-:W-:Y:S02]  /*0820*/  LOP3.LUT R153, R3, 0x98, RZ, 0xfc, !PT ;  /* 0x0000009803997812 */ /* 0x000fe400078efcff */
[-C--:B------:R-:W-:Y:S01]  /*0830*/  LEA.HI.X R41, R14, R101.reuse, RZ, 0x1, P0 ;  /* 0x000000650e297211 */ /* 0x080fe200000f0cff */
[----:B------:R-:W-:Y:S01]  /*0840*/  IMAD.SHL.U32 R70, R155, 0x10, RZ ;  /* 0x000000109b467824 */ /* 0x000fe200078e00ff */
[----:B------:R-:W-:Y:S01]  /*0850*/  LEA.HI.X R45, R18, R101, RZ, 0x1, P4 ;  /* 0x00000065122d7211 */ /* 0x000fe200020f0cff */
[----:B------:R-:W-:Y:S01]  /*0860*/  IMAD.SHL.U32 R74, R153, 0x10, RZ ;  /* 0x00000010994a7824 */ /* 0x000fe200078e00ff */
[----:B------:R-:W-:-:S02]  /*0870*/  LEA R50, P0, R175, R100, 0x5 ;  /* 0x00000064af327211 */ /* 0x000fc400078028ff */
[-C--:B------:R-:W-:Y:S01]  /*0880*/  LEA R54, P4, R157, R100.reuse, 0x5 ;  /* 0x000000649d367211 */ /* 0x080fe200078828ff */
[----:B-1----:R-:W-:Y:S01]  /*0890*/  IMAD.WIDE.U32 R32, R25, 0x2, R52 ;  /* 0x0000000219207825 */ /* 0x002fe200078e0034 */
[C---:B------:R-:W-:Y:S01]  /*08a0*/  LOP3.LUT R173, R3.reuse, 0x90, RZ, 0xfc, !PT ;  /* 0x0000009003ad7812 */ /* 0x040fe200078efcff */
[----:B------:R-:W1:Y:S01]  /*08b0*/  LDC.64 R52, c[0x0][0x388] ;  /* 0x0000e200ff347b82 */ /* 0x000e620000000a00 */
[----:B------:R-:W-:Y:S02]  /*08c0*/  LOP3.LUT R145, R3, 0xc8, RZ, 0xfc, !PT ;  /* 0x000000c803917812 */ /* 0x000fe400078efcff */
[----:B------:R-:W-:Y:S01]  /*08d0*/  LEA.HI.X R57, R66, R101, RZ, 0x1, P3 ;  /* 0x0000006542397211 */ /* 0x000fe200018f0cff */
[----:B------:R-:W-:Y:S01]  /*08e0*/  IMAD.SHL.U32 R72, R173, 0x10, RZ ;  /* 0x00000010ad487824 */ /* 0x000fe200078e00ff */
[-C--:B------:R-:W-:Y:S01]  /*08f0*/  LEA R30, P6, R211, R100.reuse, 0x5 ;  /* 0x00000064d31e7211 */ /* 0x080fe200078c28ff */
[----:B------:R-:W-:Y:S01]  /*0900*/  IMAD.SHL.U32 R86, R145, 0x10, RZ ;  /* 0x0000001091567824 */ /* 0x000fe200078e00ff */
[----:B------:R-:W-:-:S02]  /*0910*/  LEA R66, P3, R133, R100, 0x5 ;  /* 0x0000006485427211 */ /* 0x000fc400078628ff */
[C---:B------:R-:W-:Y:S02]  /*0920*/  LOP3.LUT R151, R3.reuse, 0xb0, RZ, 0xfc, !PT ;  /* 0x000000b003977812 */ /* 0x040fe400078efcff */
[C---:B------:R-:W-:Y:S02]  /*0930*/  LOP3.LUT R171, R3.reuse, 0xc0, RZ, 0xfc, !PT ;  /* 0x000000c003ab7812 */ /* 0x040fe400078efcff */
[----:B------:R-:W-:Y:S01]  /*0940*/  LOP3.LUT R137, R3, 0xf0, RZ, 0xfc, !PT ;  /* 0x000000f003897812 */ /* 0x000fe200078efcff */
[----:B------:R-:W-:Y:S01]  /*0950*/  IMAD.SHL.U32 R80, R151, 0x10, RZ ;  /* 0x0000001097507824 */ /* 0x000fe200078e00ff */
[-C--:B------:R-:W-:Y:S01]  /*0960*/  LEA.HI.X R51, R24, R101.reuse, RZ, 0x1, P0 ;  /* 0x0000006518337211 */ /* 0x080fe200000f0cff */
[----:B------:R-:W-:Y:S01]  /*0970*/  IMAD.SHL.U32 R84, R171, 0x10, RZ ;  /* 0x00000010ab547824 */ /* 0x000fe200078e00ff */
[----:B------:R-:W-:Y:S01]  /*0980*/  LEA.HI.X R55, R64, R101, RZ, 0x1, P4 ;  /* 0x0000006540377211 */ /* 0x000fe200020f0cff */
[----:B------:R3:W5:Y:S01]  /*0990*/  LDG.E.U16 R24, desc[UR14][R26.64] ;  /* 0x0000000e1a187981 */ /* 0x000762000c1e1500 */
[-C--:B------:R-:W-:Y:S01]  /*09a0*/  LEA R60, P0, R155, R100.reuse, 0x5 ;  /* 0x000000649b3c7211 */ /* 0x080fe200078028ff */
[----:B------:R-:W-:Y:S01]  /*09b0*/  IMAD.SHL.U32 R96, R137, 0x10, RZ ;  /* 0x0000001089607824 */ /* 0x000fe200078e00ff */
[----:B------:R-:W-:-:S02]  /*09c0*/  LEA R64, P4, R153, R100, 0x5 ;  /* 0x0000006499407211 */ /* 0x000fc400078828ff */
[C---:B------:R-:W-:Y:S02]  /*09d0*/  LOP3.LUT R149, R3.reuse, 0xb8, RZ, 0xfc, !PT ;  /* 0x000000b803957812 */ /* 0x040fe400078efcff */
[C---:B------:R-:W-:Y:S02]  /*09e0*/  LOP3.LUT R169, R3.reuse, 0xd8, RZ, 0xfc, !PT ;  /* 0x000000d803a97812 */ /* 0x040fe400078efcff */
[----:B------:R-:W-:Y:S01]  /*09f0*/  LOP3.LUT R141, R3, 0xd0, RZ, 0xfc, !PT ;  /* 0x000000d0038d7812 */ /* 0x000fe200078efcff */
[----:B---3--:R-:W-:Y:S01]  /*0a00*/  IMAD.WIDE.U32 R26, R25, 0x2, R40 ;  /* 0x00000002191a7825 */ /* 0x008fe200078e0028 */
[-C--:B------:R-:W-:Y:S01]  /*0a10*/  LEA.HI.X R31, R4, R101.reuse, RZ, 0x1, P6 ;  /* 0x00000065041f7211 */ /* 0x080fe200030f0cff */
[----:B------:R-:W5:Y:S01]  /*0a20*/  LDG.E.U16 R32, desc[UR14][R32.64] ;  /* 0x0000000e20207981 */ /* 0x000f62000c1e1500 */
[----:B------:R-:W-:Y:S01]  /*0a30*/  LEA.HI.X R67, R76, R101, RZ, 0x1, P3 ;  /* 0x000000654c437211 */ /* 0x000fe200018f0cff */
[----:B------:R-:W-:Y:S01]  /*0a40*/  IMAD.SHL.U32 R82, R149, 0x10, RZ ;  /* 0x0000001095527824 */ /* 0x000fe200078e00ff */
[-C--:B------:R-:W-:Y:S01]  /*0a50*/  LEA R62, P5, R173, R100.reuse, 0x5 ;  /* 0x00000064ad3e7211 */ /* 0x080fe200078a28ff */
[----:B------:R-:W-:Y:S01]  /*0a60*/  IMAD.SHL.U32 R90, R169, 0x10, RZ ;  /* 0x00000010a95a7824 */ /* 0x000fe200078e00ff */
[----:B------:R-:W-:-:S02]  /*0a70*/  LEA R16, P3, R145, R100, 0x5 ;  /* 0x0000006491107211 */ /* 0x000fc400078628ff */
[-C--:B------:R-:W-:Y:S01]  /*0a80*/  LEA.HI.X R61, R70, R101.reuse, RZ, 0x1, P0 ;  /* 0x00000065463d7211 */ /* 0x080fe200000f0cff */
[----:B------:R-:W-:Y:S01]  /*0a90*/  IMAD.SHL.U32 R88, R141, 0x10, RZ ;  /* 0x000000108d587824 */ /* 0x000fe200078e00ff */
[-C--:B------:R-:W-:Y:S01]  /*0aa0*/  LEA.HI.X R65, R74, R101.reuse, RZ, 0x1, P4 ;  /* 0x000000654a417211 */ /* 0x080fe200020f0cff */
[----:B------:R3:W5:Y:S01]  /*0ab0*/  LDG.E.U16 R70, desc[UR14][R28.64] ;  /* 0x0000000e1c467981 */ /* 0x000762000c1e1500 */
[-C--:B------:R-:W-:Y:S02]  /*0ac0*/  LEA R22, P0, R151, R100.reuse, 0x5 ;  /* 0x0000006497167211 */ /* 0x080fe400078028ff */
[----:B------:R-:W-:Y:S01]  /*0ad0*/  LEA R14, P4, R171, R100, 0x5 ;  /* 0x00000064ab0e7211 */ /* 0x000fe200078828ff */
[----:B------:R-:W-:Y:S01]  /*0ae0*/  IMAD.WIDE.U32 R30, R25, 0x2, R30 ;  /* 0x00000002191e7825 */ /* 0x000fe200078e001e */
[-C--:B------:R-:W-:Y:S02]  /*0af0*/  LEA.HI.X R63, R72, R101.reuse, RZ, 0x1, P5 ;  /* 0x00000065483f7211 */ /* 0x080fe400028f0cff */
[----:B------:R-:W-:-:S02]  /*0b00*/  LEA.HI.X R17, R86, R101, RZ, 0x1, P3 ;  /* 0x0000006556117211 */ /* 0x000fc400018f0cff */
[----:B------:R-:W-:Y:S01]  /*0b10*/  LOP3.LUT R147, R3, 0xe0, RZ, 0xfc, !PT ;  /* 0x000000e003937812 */ /* 0x000fe200078efcff */
[----:B---3--:R-:W-:Y:S01]  /*0b20*/  IMAD.WIDE.U32 R28, R25, 0x2, R42 ;  /* 0x00000002191c7825 */ /* 0x008fe200078e002a */
[-C--:B------:R-:W-:Y:S01]  /*0b30*/  LEA R4, P3, R137, R100.reuse, 0x5 ;  /* 0x0000006489047211 */ /* 0x080fe200078628ff */
[----:B------:R3:W5:Y:S01]  /*0b40*/  LDG.E.U16 R72, desc[UR14][R30.64] ;  /* 0x0000000e1e487981 */ /* 0x000762000c1e1500 */
[-C--:B------:R-:W-:Y:S01]  /*0b50*/  LEA R20, P5, R149, R100.reuse, 0x5 ;  /* 0x0000006495147211 */ /* 0x080fe200078a28ff */
[----:B------:R-:W-:Y:S01]  /*0b60*/  IMAD.WIDE.U32 R42, R25, 0x2, R46 ;  /* 0x00000002192a7825 */ /* 0x000fe200078e002e */
[-C--:B------:R-:W-:Y:S01]  /*0b70*/  LEA.HI.X R23, R80, R101.reuse, RZ, 0x1, P0 ;  /* 0x0000006550177211 */ /* 0x080fe200000f0cff */
[----:B------:R4:W5:Y:S01]  /*0b80*/  LDG.E.U16 R46, desc[UR14][R26.64] ;  /* 0x0000000e1a2e7981 */ /* 0x000962000c1e1500 */
[-C--:B------:R-:W-:Y:S01]  /*0b90*/  LEA.HI.X R15, R84, R101.reuse, RZ, 0x1, P4 ;  /* 0x00000065540f7211 */ /* 0x080fe200020f0cff */
[----:B------:R-:W-:Y:S01]  /*0ba0*/  IMAD.SHL.U32 R92, R147, 0x10, RZ ;  /* 0x00000010935c7824 */ /* 0x000fe200078e00ff */
[----:B------:R-:W-:Y:S01]  /*0bb0*/  LEA R8, P0, R169, R100, 0x5 ;  /* 0x00000064a9087211 */ /* 0x000fe200078028ff */
[----:B------:R0:W5:Y:S01]  /*0bc0*/  LDG.E.U16 R47, desc[UR14][R28.64] ;  /* 0x0000000e1c2f7981 */ /* 0x000162000c1e1500 */
[----:B------:R-:W-:Y:S01]  /*0bd0*/  LOP3.LUT R143, R3, 0xe8, RZ, 0xfc, !PT ;  /* 0x000000e8038f7812 */ /* 0x000fe200078efcff */
[----:B---3--:R-:W-:Y:S01]  /*0be0*/  IMAD.WIDE.U32 R30, R25, 0x2, R50 ;  /* 0x00000002191e7825 */ /* 0x008fe200078e0032 */
[----:B------:R-:W-:-:S02]  /*0bf0*/  LEA.HI.X R5, R96, R101, RZ, 0x1, P3 ;  /* 0x0000006560057211 */ /* 0x000fc400018f0cff */
[----:B------:R-:W-:Y:S01]  /*0c00*/  LOP3.LUT R3, R3, 0xf8, RZ, 0xfc, !PT ;  /* 0x000000f803037812 */ /* 0x000fe200078efcff */
[----:B----4-:R-:W-:Y:S01]  /*0c10*/  IMAD.WIDE.U32 R26, R25, 0x2, R60 ;  /* 0x00000002191a7825 */ /* 0x010fe200078e003c */
[-C--:B------:R-:W-:Y:S01]  /*0c20*/  LEA.HI.X R21, R82, R101.reuse, RZ, 0x1, P5 ;  /* 0x0000006552157211 */ /* 0x080fe200028f0cff */
[----:B------:R-:W5:Y:S01]  /*0c30*/  LDG.E.U16 R30, desc[UR14][R30.64] ;  /* 0x0000000e1e1e7981 */ /* 0x000f62000c1e1500 */
[-C--:B------:R-:W-:Y:S01]  /*0c40*/  LEA R18, P2, R141, R100.reuse, 0x5 ;  /* 0x000000648d127211 */ /* 0x080fe200078428ff */
[----:B0-----:R-:W-:Y:S01]  /*0c50*/  IMAD.WIDE.U32 R28, R25, 0x2, R62 ;  /* 0x00000002191c7825 */ /* 0x001fe200078e003e */
[-C--:B------:R-:W-:Y:S01]  /*0c60*/  LEA R10, P5, R147, R100.reuse, 0x5 ;  /* 0x00000064930a7211 */ /* 0x080fe200078a28ff */
[----:B------:R1:W5:Y:S01]  /*0c70*/  LDG.E.U16 R50, desc[UR14][R26.64] ;  /* 0x0000000e1a327981 */ /* 0x000362000c1e1500 */
[-C--:B------:R-:W-:Y:S01]  /*0c80*/  LEA.HI.X R9, R90, R101.reuse, RZ, 0x1, P0 ;  /* 0x000000655a097211 */ /* 0x080fe200000f0cff */
[----:B------:R-:W-:Y:S01]  /*0c90*/  IMAD.WIDE.U32 R14, R25, 0x2, R14 ;  /* 0x00000002190e7825 */ /* 0x000fe200078e000e */
[-C--:B------:R-:W-:Y:S01]  /*0ca0*/  LEA R12, P4, R143, R100.reuse, 0x5 ;  /* 0x000000648f0c7211 */ /* 0x080fe200078828ff */
[----:B------:R-:W5:Y:S01]  /*0cb0*/  LDG.E.U16 R28, desc[UR14][R28.64] ;  /* 0x0000000e1c1c7981 */ /* 0x000f62000c1e1500 */
[-C--:B------:R-:W-:Y:S01]  /*0cc0*/  LEA.HI.X R19, R88, R101.reuse, RZ, 0x1, P2 ;  /* 0x0000006558137211 */ /* 0x080fe200010f0cff */
[----:B------:R-:W-:Y:S01]  /*0cd0*/  IMAD.SHL.U32 R132, R177, 0x4, RZ ;  /* 0x00000004b1847824 */ /* 0x000fe200078e00ff */
[----:B------:R-:W-:Y:S01]  /*0ce0*/  LEA.HI.X R11, R92, R101, RZ, 0x1, P5 ;  /* 0x000000655c0b7211 */ /* 0x000fe200028f0cff */
[----:B------:R-:W-:Y:S01]  /*0cf0*/  IMAD.SHL.U32 R94, R143, 0x10, RZ ;  /* 0x000000108f5e7824 */ /* 0x000fe200078e00ff */
[----:B------:R-:W-:Y:S01]  /*0d00*/  LEA R6, P2, R3, R100, 0x5 ;  /* 0x0000006403067211 */ /* 0x000fe200078428ff */
[----:B------:R-:W-:Y:S01]  /*0d10*/  IMAD.WIDE.U32 R4, R25, 0x2, R4 ;  /* 0x0000000219047825 */ /* 0x000fe200078e0004 */
[----:B-1----:R-:W-:-:S02]  /*0d20*/  LEA R26, P0, R177, R52, 0x3 ;  /* 0x00000034b11a7211 */ /* 0x002fc400078018ff */
[----:B------:R-:W-:Y:S01]  /*0d30*/  LEA.HI.X R13, R94, R101, RZ, 0x1, P4 ;  /* 0x000000655e0d7211 */ /* 0x000fe200020f0cff */
[----:B------:R-:W-:Y:S01]  /*0d40*/  IMAD.SHL.U32 R98, R3, 0x10, RZ ;  /* 0x0000001003627824 */ /* 0x000fe200078e00ff */
[----:B------:R0:W5:Y:S01]  /*0d50*/  LDG.E.U16 R29, desc[UR14][R14.64] ;  /* 0x0000000e0e1d7981 */ /* 0x000162000c1e1500 */
[----:B------:R-:W-:Y:S01]  /*0d60*/  LEA.HI.X R27, R132, R53, RZ, 0x1, P0 ;  /* 0x00000035841b7211 */ /* 0x000fe200000f0cff */
[----:B------:R-:W-:Y:S02]  /*0d70*/  IMAD.SHL.U32 R0, R71, 0x80, RZ ;  /* 0x0000008047007824 */ /* 0x000fe400078e00ff */
[C---:B------:R-:W-:Y:S01]  /*0d80*/  IMAD.WIDE.U32 R40, R25.reuse, 0x2, R44 ;  /* 0x0000000219287825 */ /* 0x040fe200078e002c */
[----:B------:R-:W-:Y:S01]  /*0d90*/  LEA.HI.X R7, R98, R101, RZ, 0x1, P2 ;  /* 0x0000006562077211 */ /* 0x000fe200010f0cff */
[----:B------:R1:W5:Y:S02]  /*0da0*/  LDG.E.U16 R4, desc[UR14][R4.64] ;  /* 0x0000000e04047981 */ /* 0x000364000c1e1500 */
[----:B------:R-:W-:Y:S01]  /*0db0*/  IMAD.WIDE.U32 R22, R25, 0x2, R22 ;  /* 0x0000000219167825 */ /* 0x000fe200078e0016 */
[----:B0-----:R-:W-:-:S03]  /*0dc0*/  LEA R14, P0, R71, R52, 0x8 ;  /* 0x00000034470e7211 */ /* 0x001fc600078040ff */
[C---:B------:R-:W-:Y:S01]  /*0dd0*/  IMAD.WIDE.U32 R34, R25.reuse, 0x2, R34 ;  /* 0x0000000219227825 */ /* 0x040fe200078e0022 */
[----:B------:R-:W-:Y:S01]  /*0de0*/  LOP3.LUT R163, R2, 0x1f, RZ, 0xc0, !PT ;  /* 0x0000001f02a37812 */ /* 0x000fe200078ec0ff */
[----:B------:R-:W5:Y:S02]  /*0df0*/  LDG.E.U16 R22, desc[UR14][R22.64] ;  /* 0x0000000e16167981 */ /* 0x000f64000c1e1500 */
[C---:B------:R-:W-:Y:S01]  /*0e00*/  IMAD.WIDE.U32 R36, R25.reuse, 0x2, R36 ;  /* 0x0000000219247825 */ /* 0x040fe200078e0024 */
[----:B------:R-:W-:Y:S01]  /*0e10*/  LEA.HI.X R15, R0, R53, RZ, 0x1, P0 ;  /* 0x00000035000f7211 */ /* 0x000fe200000f0cff */
[----:B------:R0:W5:Y:S02]  /*0e20*/  LDG.E.U16 R74, desc[UR14][R34.64] ;  /* 0x0000000e224a7981 */ /* 0x000164000c1e1500 */
[C---:B------:R-:W-:Y:S01]  /*0e30*/  IMAD.WIDE.U32 R38, R25.reuse, 0x2, R38 ;  /* 0x0000000219267825 */ /* 0x040fe200078e0026 */
[----:B-1----:R-:W-:Y:S01]  /*0e40*/  SHF.R.U32.HI R5, RZ, 0x5, R2 ;  /* 0x00000005ff057819 */ /* 0x002fe20000011602 */
[----:B------:R1:W5:Y:S02]  /*0e50*/  LDG.E.U16 R75, desc[UR14][R36.64] ;  /* 0x0000000e244b7981 */ /* 0x000364000c1e1500 */
[----:B------:R-:W-:-:S04]  /*0e60*/  IMAD.WIDE.U32 R44, R25, 0x2, R48 ;  /* 0x00000002192c7825 */ /* 0x000fc800078e0030 */
[C---:B------:R-:W-:Y:S01]  /*0e70*/  IMAD.WIDE.U32 R8, R25.reuse, 0x2, R8 ;  /* 0x0000000219087825 */ /* 0x040fe200078e0008 */
[----:B------:R3:W5:Y:S03]  /*0e80*/  LDG.E.U16 R76, desc[UR14][R38.64] ;  /* 0x0000000e264c7981 */ /* 0x000766000c1e1500 */
[C---:B------:R-:W-:Y:S01]  /*0e90*/  IMAD.WIDE.U32 R10, R25.reuse, 0x2, R10 ;  /* 0x00000002190a7825 */ /* 0x040fe200078e000a */
[----:B------:R4:W5:Y:S01]  /*0ea0*/  LDG.E.U16 R48, desc[UR14][R40.64] ;  /* 0x0000000e28307981 */ /* 0x000962000c1e1500 */
[----:B------:R-:W-:Y:S02]  /*0eb0*/  LOP3.LUT R52, R2, 0x60, RZ, 0xc0, !PT ;  /* 0x0000006002347812 */ /* 0x000fe400078ec0ff */
[----:B------:R-:W-:Y:S01]  /*0ec0*/  IMAD.WIDE.U32 R20, R25, 0x2, R20 ;  /* 0x0000000219147825 */ /* 0x000fe200078e0014 */
[----:B------:R0:W5:Y:S01]  /*0ed0*/  LDG.E.U16 R49, desc[UR14][R42.64] ;  /* 0x0000000e2a317981 */ /* 0x000162000c1e1500 */
[----:B------:R-:W-:-:S02]  /*0ee0*/  R2UR UR12, R5 ;  /* 0x00000000050c72ca */ /* 0x000fc400000e0000 */
[C---:B------:R-:W-:Y:S01]  /*0ef0*/  IMAD.WIDE.U32 R16, R25.reuse, 0x2, R16 ;  /* 0x0000000219107825 */ /* 0x040fe200078e0010 */
[----:B------:R0:W5:Y:S01]  /*0f00*/  LDG.E.U16 R77, desc[UR14][R44.64] ;  /* 0x0000000e2c4d7981 */ /* 0x000162000c1e1500 */
[----:B------:R-:W-:Y:S02]  /*0f10*/  SHF.R.S32.HI R5, RZ, 0x7, R2 ;  /* 0x00000007ff057819 */ /* 0x000fe40000011402 */
[C---:B------:R-:W-:Y:S01]  /*0f20*/  IMAD.WIDE.U32 R18, R25.reuse, 0x2, R18 ;  /* 0x0000000219127825 */ /* 0x040fe200078e0012 */
[----:B------:R1:W5:Y:S03]  /*0f30*/  LDG.E.U16 R31, desc[UR14][R8.64] ;  /* 0x0000000e081f7981 */ /* 0x000366000c1e1500 */
[C---:B------:R-:W-:Y:S01]  /*0f40*/  IMAD.WIDE.U32 R12, R25.reuse, 0x2, R12 ;  /* 0x00000002190c7825 */ /* 0x040fe200078e000c */
[----:B------:R2:W5:Y:S03]  /*0f50*/  LDG.E.U16 R23, desc[UR14][R10.64] ;  /* 0x0000000e0a177981 */ /* 0x000566000c1e1500 */
[C---:B0-----:R-:W-:Y:S01]  /*0f60*/  IMAD.WIDE.U32 R34, R25.reuse, 0x2, R54 ;  /* 0x0000000219227825 */ /* 0x041fe200078e0036 */
[----:B------:R0:W5:Y:S03]  /*0f70*/  LDG.E.U16 R20, desc[UR14][R20.64] ;  /* 0x0000000e14147981 */ /* 0x000166000c1e1500 */
[C---:B-1----:R-:W-:Y:S01]  /*0f80*/  IMAD.WIDE.U32 R36, R25.reuse, 0x2, R56 ;  /* 0x0000000219247825 */ /* 0x042fe200078e0038 */
[----:B------:R0:W5:Y:S03]  /*0f90*/  LDG.E.U16 R16, desc[UR14][R16.64] ;  /* 0x0000000e10107981 */ /* 0x000166000c1e1500 */
[C---:B---3--:R-:W-:Y:S01]  /*0fa0*/  IMAD.WIDE.U32 R38, R25.reuse, 0x2, R58 ;  /* 0x0000000219267825 */ /* 0x048fe200078e003a */
[----:B------:R0:W5:Y:S03]  /*0fb0*/  LDG.E.U16 R18, desc[UR14][R18.64] ;  /* 0x0000000e12127981 */ /* 0x000166000c1e1500 */
[C---:B----4-:R-:W-:Y:S01]  /*0fc0*/  IMAD.WIDE.U32 R40, R25.reuse, 0x2, R64 ;  /* 0x0000000219287825 */ /* 0x050fe200078e0040 */
[----:B------:R0:W5:Y:S03]  /*0fd0*/  LDG.E.U16 R12, desc[UR14][R12.64] ;  /* 0x0000000e0c0c7981 */ /* 0x000166000c1e1500 */
[----:B------:R-:W-:-:S04]  /*0fe0*/  IMAD.WIDE.U32 R42, R25, 0x2, R66 ;  /* 0x00000002192a7825 */ /* 0x000fc800078e0042 */
[----:B------:R-:W-:-:S04]  /*0ff0*/  IMAD.WIDE.U32 R44, R25, 0x2, R68 ;  /* 0x00000002192c7825 */ /* 0x000fc800078e0044 */
[----:B------:R-:W-:Y:S01]  /*1000*/  IMAD.WIDE.U32 R6, R25, 0x2, R6 ;  /* 0x0000000219067825 */ /* 0x000fe200078e0006 */
[----:B------:R-:W-:Y:S01]  /*1010*/  SGXT R5, R5, 0x1 ;  /* 0x000000010505781a */ /* 0x000fe20000000200 */
[----:B------:R0:W5:Y:S02]  /*1020*/  LDG.E.U16 R34, desc[UR14][R34.64] ;  /* 0x0000000e22227981 */ /* 0x000164000c1e1500 */
[C---:B------:R-:W-:Y:S01]  /*1030*/  IMAD.WIDE.U32 R8, R163.reuse, 0x2, R26 ;  /* 0x00000002a3087825 */ /* 0x040fe200078e001a */
[----:B--2---:R-:W-:Y:S01]  /*1040*/  R2UR UR13, R78 ;  /* 0x000000004e0d72ca */ /* 0x004fe200000e0000 */
[----:B------:R0:W5:Y:S02]  /*1050*/  LDG.E.U16 R36, desc[UR14][R36.64] ;  /* 0x0000000e24247981 */ /* 0x000164000c1e1500 */
[----:B------:R-:W-:Y:S02]  /*1060*/  IMAD.WIDE.U32 R10, R163, 0x2, R14 ;  /* 0x00000002a30a7825 */ /* 0x000fe400078e000e */
[----:B------:R0:W5:Y:S02]  /*1070*/  LDG.E.U16 R38, desc[UR14][R38.64] ;  /* 0x0000000e26267981 */ /* 0x000164000c1e1500 */
[----:B------:R-:W-:-:S02]  /*1080*/  IMAD R52, R25, 0x2, R52 ;  /* 0x0000000219347824 */ /* 0x000fc400078e0234 */
[----:B------:R0:W5:Y:S04]  /*1090*/  LDG.E.U16 R40, desc[UR14][R40.64] ;  /* 0x0000000e28287981 */ /* 0x000168000c1e1500 */
[----:B------:R0:W5:Y:S01]  /*10a0*/  LDG.E.U16 R42, desc[UR14][R42.64] ;  /* 0x0000000e2a2a7981 */ /* 0x000162000c1e1500 */
[----:B------:R-:W-:-:S03]  /*10b0*/  LOP3.LUT R5, R52, 0x90, R5, 0x78, !PT ;  /* 0x0000009034057812 */ /* 0x000fc600078e7805 */
[----:B------:R0:W5:Y:S04]  /*10c0*/  LDG.E.U16 R44, desc[UR14][R44.64] ;  /* 0x0000000e2c2c7981 */ /* 0x000168000c1e1500 */
        /* <DEDUP_REMOVED lines=8> */
[----:B------:R0:W5:Y:S01]  /*1150*/  LDG.E.U16 R27, desc[UR14][R10.64+0xc0] ;  /* 0x0000c00e0a1b7981 */ /* 0x000162000c1e1500 */
[----:B------:R-:W-:Y:S05]  /*1160*/  @P1 BRA `(.L_x_5) ;  /* 0x0000000000181947 */ /* 0x000fea0003800000 */
[----:B------:R-:W-:Y:S01]  /*1170*/  ELECT P0, URZ, PT ;  /* 0x0000000000ff782f */ /* 0x000fe20003800000 */
[----:B0-----:R-:W-:Y:S01]  /*1180*/  IMAD.MOV.U32 R7, RZ, RZ, 0x1 ;  /* 0x00000001ff077424 */ /* 0x001fe200078e00ff */
[----:B------:R-:W-:Y:S01]  /*1190*/  UMOV UR4, 0x40 ;  /* 0x0000004000047882 */ /* 0x000fe20000000000 */
[----:B------:R-:W-:Y:S01]  /*11a0*/  UVIRTCOUNT.DEALLOC.SMPOOL 0x80 ;  /* 0x000000800000784c */ /* 0x000fe20000000000 */
[----:B------:R-:W-:-:S09]  /*11b0*/  ULEA UR4, UR6, UR4, 0x18 ;  /* 0x0000000406047291 */ /* 0x000fd2000f8ec0ff */
[----:B------:R1:W-:Y:S03]  /*11c0*/  @P0 STS.U8 [UR4], R7 ;  /* 0x00000007ff000988 */ /* 0x0003e60008000004 */
.L_x_5:
[----:B------:R-:W-:Y:S01]  /*11d0*/  LOP3.LUT P2, RZ, R2, 0xff, RZ, 0xc0, !PT ;  /* 0x000000ff02ff7812 */ /* 0x000fe2000784c0ff */
[----:B01----:R-:W-:Y:S01]  /*11e0*/  IMAD R7, R163, 0x2, R132 ;  /* 0x00000002a3077824 */ /* 0x003fe200078e0284 */
[----:B------:R-:W-:Y:S01]  /*11f0*/  SHF.R.U32.HI R134, RZ, 0x1, R177 ;  /* 0x00000001ff867819 */ /* 0x000fe200000116b1 */
[----:B------:R-:W-:Y:S01]  /*1200*/  UMOV UR4, 0x1 ;  /* 0x0000000100047882 */ /* 0x000fe20000000000 */
[----:B-----5:R-:W-:Y:S02]  /*1210*/  STS.U16 [R5+UR7+0x100], R70 ;  /* 0x0001004605007988 */ /* 0x020fe40008000407 */
[----:B------:R-:W-:Y:S02]  /*1220*/  LOP3.LUT R8, R7, R134, RZ, 0x3c, !PT ;  /* 0x0000008607087212 */ /* 0x000fe400078e3cff */
[----:B------:R-:W-:Y:S02]  /*1230*/  STS.U16 [R5+UR7+0x200], R72 ;  /* 0x0002004805007988 */ /* 0x000fe40008000407 */
[----:B------:R-:W-:-:S02]  /*1240*/  LOP3.LUT R10, R8, 0x40, RZ, 0x3c, !PT ;  /* 0x00000040080a7812 */ /* 0x000fc400078e3cff */
[----:B------:R-:W-:Y:S01]  /*1250*/  STS.U16 [R5+UR7+0x300], R73 ;  /* 0x0003004905007988 */ /* 0x000fe20008000407 */
[----:B------:R-:W-:Y:S01]  /*1260*/  VOTEU.ALL UP0, P2 ;  /* 0x0000000000ff7886 */ /* 0x000fe20001000000 */
[----:B------:R-:W-:Y:S02]  /*1270*/  VOTEU.ALL UP1, P2 ;  /* 0x0000000000ff7886 */ /* 0x000fe40001020000 */
[----:B------:R-:W-:Y:S02]  /*1280*/  STS.U16 [R5+UR7+0x400], R74 ;  /* 0x0004004a05007988 */ /* 0x000fe40008000407 */
[----:B------:R-:W-:-:S04]  /*1290*/  @!UP0 UIADD3 UR4, UPT, UPT, -UR4, 0x100000, URZ ;  /* 0x0010000004048890 */ /* 0x000fc8000fffe1ff */
[----:B------:R-:W-:Y:S02]  /*12a0*/  @!UP0 USHF.L.U32 UR5, UR4, 0xb, URZ ;  /* 0x0000000b04058899 */ /* 0x000fe400080006ff */
[----:B------:R-:W-:Y:S02]  /*12b0*/  @!UP0 USHF.L.U32 UR4, UR4, 0x1, URZ ;  /* 0x0000000104048899 */ /* 0x000fe400080006ff */
[----:B------:R-:W-:Y:S01]  /*12c0*/  UISETP.NE.U32.AND UP0, UPT, UR12, URZ, UPT ;  /* 0x000000ff0c00728c */ /* 0x000fe2000bf05070 */
[----:B------:R-:W-:Y:S04]  /*12d0*/  STS.U16 [R5+UR7+0x500], R75 ;  /* 0x0005004b05007988 */ /* 0x000fe80008000407 */
        /* <DEDUP_REMOVED lines=24> */
[----:B------:R0:W-:Y:S04]  /*1460*/  STS.U16 [R5+UR7+0x1e00], R4 ;  /* 0x001e000405007988 */ /* 0x0001e80008000407 */
[----:B------:R1:W-:Y:S04]  /*1470*/  STS.U16 [R5+UR7], R24 ;  /* 0x0000001805007988 */ /* 0x0003e80008000407 */
[----:B------:R1:W-:Y:S01]  /*1480*/  STS.U16 [R5+UR7+0x1f00], R6 ;  /* 0x001f000605007988 */ /* 0x0003e20008000407 */
[----:B0-----:R-:W-:-:S03]  /*1490*/  LOP3.LUT R4, R2, 0xff, RZ, 0xc0, !PT ;  /* 0x000000ff02047812 */ /* 0x001fc600078ec0ff */
[----:B------:R1:W-:Y:S04]  /*14a0*/  STS.U16 [R8+UR7+0x2000], R13 ;  /* 0x0020000d08007988 */ /* 0x0003e80008000407 */
[----:B------:R1:W-:Y:S04]  /*14b0*/  STS.U16 [R8+UR7+0x2800], R15 ;  /* 0x0028000f08007988 */ /* 0x0003e80008000407 */
[----:B------:R1:W-:Y:S04]  /*14c0*/  STS.U16 [R8+UR7+0x2400], R19 ;  /* 0x0024001308007988 */ /* 0x0003e80008000407 */
[----:B------:R1:W-:Y:S04]  /*14d0*/  STS.U16 [R8+UR7+0x2c00], R26 ;  /* 0x002c001a08007988 */ /* 0x0003e80008000407 */
[----:B------:R1:W-:Y:S04]  /*14e0*/  STS.U16 [R10+UR7+0x2000], R14 ;  /* 0x0020000e0a007988 */ /* 0x0003e80008000407 */
[----:B------:R1:W-:Y:S04]  /*14f0*/  STS.U16 [R10+UR7+0x2800], R17 ;  /* 0x002800110a007988 */ /* 0x0003e80008000407 */
[----:B------:R1:W-:Y:S04]  /*1500*/  STS.U16 [R10+UR7+0x2400], R21 ;  /* 0x002400150a007988 */ /* 0x0003e80008000407 */
[----:B------:R1:W-:Y:S01]  /*1510*/  STS.U16 [R10+UR7+0x2c00], R27 ;  /* 0x002c001b0a007988 */ /* 0x0003e20008000407 */
[----:B------:R0:W-:Y:S06]  /*1520*/  MEMBAR.ALL.CTA ;  /* 0x0000000000007992 */ /* 0x0001ec0000008000 */
[----:B0-----:R-:W-:Y:S04]  /*1530*/  FENCE.VIEW.ASYNC.S ;  /* 0x00000000000073c6 */ /* 0x001fe80000000000 */
[----:B------:R-:W0:Y:S02]  /*1540*/  FENCE.VIEW.ASYNC.S ;  /* 0x00000000000073c6 */ /* 0x000e240000000000 */
[----:B0-----:R1:W0:Y:S02]  /*1550*/  @!UP1 SYNCS.EXCH.64 URZ, [UR7+0x3000], UR4 ;  /* 0x0030000407ff95b2 */ /* 0x0012240008000100 */
[----:B0-----:R-:W-:Y:S06]  /*1560*/  BAR.SYNC.DEFER_BLOCKING 0x0 ;  /* 0x0000000000007b1d */ /* 0x001fec0000010000 */
[----:B-1----:R-:W-:Y:S05]  /*1570*/  BRA.U UP0, `(.L_x_6) ;  /* 0x0000000100507547 */ /* 0x002fea000b800000 */
[----:B------:R-:W-:Y:S02]  /*1580*/  UIADD3 UR5, UPT, UPT, UR7, 0x2000, URZ ;  /* 0x0000200007057890 */ /* 0x000fe4000fffe0ff */
[----:B------:R-:W-:Y:S02]  /*1590*/  USHF.R.U32.HI UR4, URZ, 0x4, UR7 ;  /* 0x00000004ff047899 */ /* 0x000fe40008011607 */
[----:B------:R-:W-:Y:S02]  /*15a0*/  USHF.R.U32.HI UR5, URZ, 0x4, UR5 ;  /* 0x00000004ff057899 */ /* 0x000fe40008011605 */
[----:B------:R-:W-:Y:S02]  /*15b0*/  USGXT.U32 UR4, UR4, 0xe ;  /* 0x0000000e0404789a */ /* 0x000fe40008000000 */
[----:B------:R-:W-:Y:S01]  /*15c0*/  USGXT.U32 UR8, UR5, 0xe ;  /* 0x0000000e0508789a */ /* 0x000fe20008000000 */
[----:B------:R-:W-:Y:S01]  /*15d0*/  UMOV UR10, 0xffffff00 ;  /* 0xffffff00000a7882 */ /* 0x000fe20000000000 */
[----:B------:R-:W-:Y:S01]  /*15e0*/  UMOV UR11, 0x3fffbfef ;  /* 0x3fffbfef000b7882 */ /* 0x000fe20000000000 */
[----:B------:R-:W-:Y:S01]  /*15f0*/  UMOV UR5, URZ ;  /* 0x000000ff00057c82 */ /* 0x000fe20008000000 */
[----:B------:R-:W-:-:S02]  /*1600*/  ULOP3.LUT UR8, UR8, 0x800000, URZ, 0xfc, !UPT ;  /* 0x0080000008087892 */ /* 0x000fc4000f8efcff */
[----:B------:R-:W-:Y:S02]  /*1610*/  UIADD3 UR16, UPT, UPT, UR13, 0x80, URZ ;  /* 0x000000800d107890 */ /* 0x000fe4000fffe0ff */
[----:B------:R-:W-:Y:S01]  /*1620*/  UIADD3.64 UR10, UPT, UPT, UR4, -UR10, URZ ;  /* 0x8000000a040a7297 */ /* 0x000fe2000fffe0ff */
[----:B------:R-:W-:Y:S01]  /*1630*/  UMOV UR18, 0x0 ;  /* 0x0000000000127882 */ /* 0x000fe20000000000 */
[----:B------:R-:W-:Y:S01]  /*1640*/  UMOV UR19, 0x8210490 ;  /* 0x0821049000137882 */ /* 0x000fe20000000000 */
[----:B------:R-:W-:Y:S01]  /*1650*/  UMOV UR5, 0xc0004010 ;  /* 0xc000401000057882 */ /* 0x000fe20000000000 */
[----:B------:R-:W-:Y:S01]  /*1660*/  UMOV UR9, 0x40004040 ;  /* 0x4000404000097882 */ /* 0x000fe20000000000 */
[----:B------:R-:W-:Y:S01]  /*1670*/  UMOV UR20, 0x0 ;  /* 0x0000000000147882 */ /* 0x000fe20000000000 */
[----:B------:R-:W-:Y:S01]  /*1680*/  UMOV UR21, 0x8210490 ;  /* 0x0821049000157882 */ /* 0x000fe20000000000 */
[----:B------:R0:W-:Y:S02]  /*1690*/  UTCHMMA gdesc[UR4], gdesc[UR8], tmem[UR13], tmem[UR18], idesc[UR19], !UPT ;  /* 0x00ff1208040075ea */ /* 0x0001e4000f80000d */
[----:B------:R0:W-:Y:S01]  /*16a0*/  UTCHMMA gdesc[UR10], gdesc[UR8], tmem[UR16], tmem[UR20], idesc[UR21], !UPT ;  /* 0x00ff14080a0075ea */ /* 0x0001e2000f800010 */
[----:B------:R-:W-:-:S02]  /*16b0*/  NOP ;  /* 0x0000000000007918 */ /* 0x000fc40000000000 */
.L_x_6:
[----:B------:R-:W-:Y:S01]  /*16c0*/  ELECT P0, URZ, PT ;  /* 0x0000000000ff782f */ /* 0x000fe20003800000 */
[----:B0-----:R-:W-:-:S03]  /*16d0*/  UIADD3 UR4, UPT, UPT, UR7, 0x3000, URZ ;  /* 0x0000300007047890 */ /* 0x001fc6000fffe0ff */
[----:B------:R-:W-:Y:S01]  /*16e0*/  ISETP.LT.U32.AND P0, PT, R4, 0x20, P0 ;  /* 0x000000200400780c */ /* 0x000fe20000701070 */
[----:B------:R-:W-:-:S12]  /*16f0*/  UMOV UR5, URZ ;  /* 0x000000ff00057c82 */ /* 0x000fd80008000000 */
[----:B------:R-:W-:Y:S01]  /*1700*/  VOTEU.ANY UP0, P0 ;  /* 0x0000000000ff7886 */ /* 0x000fe20000000100 */
[----:B------:R-:W-:-:S04]  /*1710*/  VOTEU.ANY UP1, P0 ;  /* 0x0000000000ff7886 */ /* 0x000fc80000020100 */
[----:B------:R-:W-:Y:S01]  /*1720*/  @UP0 UMOV UR8, UR4 ;  /* 0x0000000400080c82 */ /* 0x000fe20008000000 */
[----:B------:R-:W-:Y:S01]  /*1730*/  USHF.L.U32 UR4, UR12, 0x15, URZ ;  /* 0x000000150c047899 */ /* 0x000fe200080006ff */
[----:B------:R0:W-:Y:S01]  /*1740*/  @UP1 UTCBAR [UR8], URZ ;  /* 0x000000ff080013e9 */ /* 0x0001e200080000ff */
[----:B------:R-:W-:Y:S01]  /*1750*/  BAR.SYNC.DEFER_BLOCKING 0x0 ;  /* 0x0000000000007b1d */ /* 0x000fe20000010000 */
[----:B------:R-:W-:Y:S02]  /*1760*/  USHF.L.U32 UR5, UR12, 0x5, URZ ;  /* 0x000000050c057899 */ /* 0x000fe400080006ff */
[----:B------:R-:W-:Y:S02]  /*1770*/  ULOP3.LUT UR4, UR4, 0x600000, URZ, 0xc0, !UPT ;  /* 0x0060000004047892 */ /* 0x000fe4000f8ec0ff */
[----:B------:R-:W-:-:S04]  /*1780*/  ULOP3.LUT UR5, UR5, 0x80, URZ, 0xc0, !UPT ;  /* 0x0000008005057892 */ /* 0x000fc8000f8ec0ff */
[----:B------:R-:W-:Y:S01]  /*1790*/  UIADD3 UR4, UPT, UPT, UR5, UR4, UR13 ;  /* 0x0000000405047290 */ /* 0x000fe2000fffe00d */
[----:B------:R-:W1:Y:S02]  /*17a0*/  SYNCS.PHASECHK.TRANS64.TRYWAIT P0, [UR7+0x3000], RZ ;  /* 0x003000ffff0075a7 */ /* 0x000e640008001107 */
[----:B01----:R-:W-:Y:S09]  /*17b0*/  @!P0 BRA `(.L_x_7) ;  /* 0x0000001c000c8947 */ /* 0x003ff20003800000 */
.L_x_11:
[----:B------:R-:W-:Y:S01]  /*17c0*/  BAR.SYNC.DEFER_BLOCKING 0x0 ;  /* 0x0000000000007b1d */ /* 0x000fe20000010000 */
[C---:B------:R-:W-:Y:S02]  /*17d0*/  IMAD.SHL.U32 R136, R2.reuse, 0x1000, RZ ;  /* 0x0000100002887824 */ /* 0x040fe400078e00ff */
[----:B------:R-:W-:Y:S02]  /*17e0*/  IMAD.SHL.U32 R179, R2, 0x10, RZ ;  /* 0x0000001002b37824 */ /* 0x000fe400078e00ff */
[----:B------:R-:W-:Y:S01]  /*17f0*/  IMAD.SHL.U32 R177, R177, 0x80, RZ ;  /* 0x00000080b1b17824 */ /* 0x000fe200078e00ff */
[----:B------:R-:W-:Y:S01]  /*1800*/  LOP3.LUT R2, R136, 0x7000, RZ, 0xc0, !PT ;  /* 0x0000700088027812 */ /* 0x000fe200078ec0ff */
[C---:B------:R-:W-:Y:S01]  /*1810*/  IMAD.SHL.U32 R136, R163.reuse, 0x10, RZ ;  /* 0x00000010a3887824 */ /* 0x040fe200078e00ff */
[----:B------:R-:W0:Y:S01]  /*1820*/  LDTM.x128 R4, tmem[UR4] ;  /* 0x00000004000479ee */ /* 0x000e2200083c0000 */
[----:B------:R-:W1:Y:S01]  /*1830*/  LDCU.64 UR8, c[0x0][0x390] ;  /* 0x00007200ff0877ac */ /* 0x000e620008000a00 */
[----:B------:R-:W-:Y:S01]  /*1840*/  LOP3.LUT R2, R2, 0xff0, R179, 0xf8, !PT ;  /* 0x00000ff002027812 */ /* 0x000fe200078ef8b3 */
[----:B------:R-:W-:Y:S01]  /*1850*/  IMAD.SHL.U32 R163, R163, 0x4, RZ ;  /* 0x00000004a3a37824 */ /* 0x000fe200078e00ff */
[----:B------:R-:W-:Y:S01]  /*1860*/  LOP3.LUT R134, R134, R177, R136, 0x1e, !PT ;  /* 0x000000b186867212 */ /* 0x000fe200078e1e88 */
[----:B------:R-:W2:Y:S01]  /*1870*/  LDCU.64 UR10, c[0x0][0x390] ;  /* 0x00007200ff0a77ac */ /* 0x000ea20008000a00 */
[----:B------:R-:W-:-:S02]  /*1880*/  LOP3.LUT R140, R2, 0x10, RZ, 0x3c, !PT ;  /* 0x00000010028c7812 */ /* 0x000fc400078e3cff */
[C---:B------:R-:W-:Y:S01]  /*1890*/  LOP3.LUT R138, R2.reuse, 0x20, RZ, 0x3c, !PT ;  /* 0x00000020028a7812 */ /* 0x040fe200078e3cff */
[----:B------:R-:W3:Y:S01]  /*18a0*/  LDCU.64 UR16, c[0x0][0x390] ;  /* 0x00007200ff1077ac */ /* 0x000ee20008000a00 */
[C---:B------:R-:W-:Y:S02]  /*18b0*/  LOP3.LUT R136, R2.reuse, 0x30, RZ, 0x3c, !PT ;  /* 0x0000003002887812 */ /* 0x040fe400078e3cff */
[C---:B------:R-:W-:Y:S01]  /*18c0*/  LOP3.LUT R142, R2.reuse, 0x40, RZ, 0x3c, !PT ;  /* 0x00000040028e7812 */ /* 0x040fe200078e3cff */
[----:B------:R-:W4:Y:S01]  /*18d0*/  LDCU.64 UR18, c[0x0][0x390] ;  /* 0x00007200ff1277ac */ /* 0x000f220008000a00 */
[C---:B------:R-:W-:Y:S01]  /*18e0*/  LOP3.LUT R144, R2.reuse, 0x50, RZ, 0x3c, !PT ;  /* 0x0000005002907812 */ /* 0x040fe200078e3cff */
[----:B------:R-:W0:Y:S01]  /*18f0*/  @!P2 SYNCS.CCTL.IV [UR7+0x3000] ;  /* 0x00300000ff00a9b1 */ /* 0x000e220008000007 */
[----:B------:R-:W-:Y:S01]  /*1900*/  NOP ;  /* 0x0000000000007918 */ /* 0x000fe20000000000 */
[----:B0-----:R-:W-:Y:S01]  /*1910*/  BAR.SYNC.DEFER_BLOCKING 0x0 ;  /* 0x0000000000007b1d */ /* 0x001fe20000010000 */
[----:B------:R-:W-:-:S02]  /*1920*/  LOP3.LUT R146, R2, 0x60, RZ, 0x3c, !PT ;  /* 0x0000006002927812 */ /* 0x000fc400078e3cff */
[----:B------:R-:W-:Y:S02]  /*1930*/  LOP3.LUT R148, R2, 0x70, RZ, 0x3c, !PT ;  /* 0x0000007002947812 */ /* 0x000fe400078e3cff */
[----:B-1----:R-:W-:Y:S01]  /*1940*/  LEA R160, P0, R211, UR8, 0x9 ;  /* 0x00000008d3a07c11 */ /* 0x002fe2000f8048ff */
[----:B------:R-:W0:Y:S01]  /*1950*/  LDCU.64 UR20, c[0x0][0x390] ;  /* 0x00007200ff1477ac */ /* 0x000e220008000a00 */
[----:B---3--:R-:W-:Y:S01]  /*1960*/  LEA R156, P2, R207, UR16, 0x9 ;  /* 0x00000010cf9c7c11 */ /* 0x008fe2000f8448ff */
[----:B------:R-:W1:Y:S01]  /*1970*/  LDCU.64 UR22, c[0x0][0x390] ;  /* 0x00007200ff1677ac */ /* 0x000e620008000a00 */
[----:B------:R-:W3:Y:S01]  /*1980*/  LDCU.64 UR24, c[0x0][0x390] ;  /* 0x00007200ff1877ac */ /* 0x000ee20008000a00 */
[----:B------:R-:W5:Y:S01]  /*1990*/  LDCU.64 UR26, c[0x0][0x390] ;  /* 0x00007200ff1a77ac */ /* 0x000f620008000a00 */
[----:B------:R-:W0:Y:S01]  /*19a0*/  LDCU.64 UR28, c[0x0][0x390] ;  /* 0x00007200ff1c77ac */ /* 0x000e220008000a00 */
[----:B------:R-:W-:Y:S01]  /*19b0*/  STS.128 [R2+UR7], R4 ;  /* 0x0000000402007988 */ /* 0x000fe20008000c07 */
[----:B------:R-:W0:Y:S03]  /*19c0*/  LDCU.64 UR30, c[0x0][0x390] ;  /* 0x00007200ff1e77ac */ /* 0x000e260008000a00 */
        /* <DEDUP_REMOVED lines=13> */
[----:B------:R-:W-:Y:S06]  /*1aa0*/  BAR.SYNC.DEFER_BLOCKING 0x0 ;  /* 0x0000000000007b1d */ /* 0x000fec0000010000 */
[----:B------:R-:W0:Y:S04]  /*1ab0*/  LDSM.16.M88.4 R4, [R134+UR7] ;  /* 0x000000078604783b */ /* 0x000e280008000200 */
[----:B------:R-:W-:Y:S04]  /*1ac0*/  LDSM.16.M88.4 R184, [R134+UR7+0x200] ;  /* 0x0002000786b8783b */ /* 0x000fe80008000200 */
[----:B------:R-:W-:Y:S04]  /*1ad0*/  LDSM.16.M88.4 R180, [R134+UR7+0x400] ;  /* 0x0004000786b4783b */ /* 0x000fe80008000200 */
[----:B------:R-:W-:Y:S04]  /*1ae0*/  LDSM.16.M88.4 R176, [R134+UR7+0x600] ;  /* 0x0006000786b0783b */ /* 0x000fe80008000200 */
[----:B------:R-:W-:Y:S04]  /*1af0*/  LDSM.16.M88.4 R20, [R134+UR7+0x800] ;  /* 0x000800078614783b */ /* 0x000fe80008000200 */
[----:B------:R-:W-:Y:S04]  /*1b00*/  LDSM.16.M88.4 R16, [R134+UR7+0xa00] ;  /* 0x000a00078610783b */ /* 0x000fe80008000200 */
[----:B------:R-:W-:Y:S04]  /*1b10*/  LDSM.16.M88.4 R12, [R134+UR7+0xc00] ;  /* 0x000c0007860c783b */ /* 0x000fe80008000200 */
[----:B------:R-:W-:Y:S01]  /*1b20*/  LDSM.16.M88.4 R8, [R134+UR7+0xe00] ;  /* 0x000e00078608783b */ /* 0x000fe20008000200 */
[----:B------:R-:W-:Y:S06]  /*1b30*/  BAR.SYNC.DEFER_BLOCKING 0x0 ;  /* 0x0000000000007b1d */ /* 0x000fec0000010000 */
[----:B------:R-:W-:Y:S04]  /*1b40*/  STS.128 [R2+UR7], R36 ;  /* 0x0000002402007988 */ /* 0x000fe80008000c07 */
[----:B------:R-:W-:Y:S04]  /*1b50*/  STS.128 [R140+UR7], R40 ;  /* 0x000000288c007988 */ /* 0x000fe80008000c07 */
[----:B------:R-:W-:Y:S04]  /*1b60*/  STS.128 [R138+UR7], R44 ;  /* 0x0000002c8a007988 */ /* 0x000fe80008000c07 */
[----:B------:R-:W-:Y:S04]  /*1b70*/  STS.128 [R136+UR7], R48 ;  /* 0x0000003088007988 */ /* 0x000fe80008000c07 */
[----:B------:R-:W-:Y:S04]  /*1b80*/  STS.128 [R142+UR7], R52 ;  /* 0x000000348e007988 */ /* 0x000fe80008000c07 */
[----:B------:R-:W-:Y:S04]  /*1b90*/  STS.128 [R144+UR7], R56 ;  /* 0x0000003890007988 */ /* 0x000fe80008000c07 */
[----:B------:R-:W-:Y:S04]  /*1ba0*/  STS.128 [R146+UR7], R60 ;  /* 0x0000003c92007988 */ /* 0x000fe80008000c07 */
        /* <DEDUP_REMOVED lines=14> */
[----:B------:R0:W-:Y:S04]  /*1c90*/  STS.128 [R136+UR7], R80 ;  /* 0x0000005088007988 */ /* 0x0001e80008000c07 */
[----:B------:R-:W-:Y:S04]  /*1ca0*/  STS.128 [R142+UR7], R84 ;  /* 0x000000548e007988 */ /* 0x000fe80008000c07 */
[----:B------:R-:W-:Y:S04]  /*1cb0*/  STS.128 [R144+UR7], R88 ;  /* 0x0000005890007988 */ /* 0x000fe80008000c07 */
[----:B------:R-:W-:Y:S04]  /*1cc0*/  STS.128 [R146+UR7], R92 ;  /* 0x0000005c92007988 */ /* 0x000fe80008000c07 */
[----:B------:R-:W-:Y:S01]  /*1cd0*/  STS.128 [R148+UR7], R96 ;  /* 0x0000006094007988 */ /* 0x000fe20008000c07 */
[----:B0-----:R-:W-:-:S02]  /*1ce0*/  IMAD.SHL.U32 R80, R211, 0x80, RZ ;  /* 0x00000080d3507824 */ /* 0x001fc400078e00ff */
[----:B------:R-:W-:Y:S01]  /*1cf0*/  IMAD.SHL.U32 R81, R205, 0x80, RZ ;  /* 0x00000080cd517824 */ /* 0x000fe200078e00ff */
[----:B------:R-:W-:Y:S02]  /*1d00*/  BAR.SYNC.DEFER_BLOCKING 0x0 ;  /* 0x0000000000007b1d */ /* 0x000fe40000010000 */
[----:B------:R-:W-:Y:S01]  /*1d10*/  LEA.HI.X R162, R80, UR9, RZ, 0x2, P0 ;  /* 0x0000000950a27c11 */ /* 0x000fe200080f14ff */
[----:B------:R-:W-:Y:S01]  /*1d20*/  IMAD.SHL.U32 R80, R207, 0x80, RZ ;  /* 0x00000080cf507824 */ /* 0x000fe200078e00ff */
[C---:B--2---:R-:W-:Y:S02]  /*1d30*/  LEA R158, P0, R209.reuse, UR10, 0x9 ;  /* 0x0000000ad19e7c11 */ /* 0x044fe4000f8048ff */
[----:B------:R-:W0:Y:S01]  /*1d40*/  LDCU.64 UR8, c[0x0][0x390] ;  /* 0x00007200ff0877ac */ /* 0x000e220008000a00 */
[----:B------:R-:W2:Y:S04]  /*1d50*/  LDSM.16.M88.4 R48, [R134+UR7] ;  /* 0x000000078630783b */ /* 0x000ea80008000200 */
        /* <DEDUP_REMOVED lines=8> */
[----:B------:R0:W-:Y:S04]  /*1de0*/  STS.128 [R2+UR7], R100 ;  /* 0x0000006402007988 */ /* 0x0001e80008000c07 */
[----:B------:R-:W-:Y:S04]  /*1df0*/  STS.128 [R140+UR7], R104 ;  /* 0x000000688c007988 */ /* 0x000fe80008000c07 */
[----:B------:R1:W-:Y:S04]  /*1e00*/  STS.128 [R138+UR7], R108 ;  /* 0x0000006c8a007988 */ /* 0x0003e80008000c07 */
[----:B------:R2:W-:Y:S01]  /*1e10*/  STS.128 [R136+UR7], R112 ;  /* 0x0000007088007988 */ /* 0x0005e20008000c07 */
[----:B0-----:R-:W-:-:S03]  /*1e20*/  IMAD.SHL.U32 R2, R209, 0x80, RZ ;  /* 0x00000080d1027824 */ /* 0x001fc600078e00ff */
[----:B------:R3:W-:Y:S04]  /*1e30*/  STS.128 [R142+UR7], R116 ;  /* 0x000000748e007988 */ /* 0x0007e80008000c07 */
[----:B------:R-:W-:Y:S01]  /*1e40*/  STS.128 [R144+UR7], R120 ;  /* 0x0000007890007988 */ /* 0x000fe20008000c07 */
[----:B-1----:R-:W-:Y:S01]  /*1e50*/  LEA.HI.X R111, R80, UR17, RZ, 0x2, P2 ;  /* 0x00000011506f7c11 */ /* 0x002fe200090f14ff */
[----:B------:R-:W-:Y:S01]  /*1e60*/  IMAD.SHL.U32 R80, R201, 0x80, RZ ;  /* 0x00000080c9507824 */ /* 0x000fe200078e00ff */
[----:B----4-:R-:W-:Y:S01]  /*1e70*/  LEA R110, P3, R205, UR18, 0x9 ;  /* 0x00000012cd6e7c11 */ /* 0x010fe2000f8648ff */
[----:B------:R-:W0:Y:S01]  /*1e80*/  LDCU.64 UR16, c[0x0][0x390] ;  /* 0x00007200ff1077ac */ /* 0x000e220008000a00 */
[----:B--2---:R-:W-:Y:S01]  /*1e90*/  LEA.HI.X R113, R2, UR11, RZ, 0x2, P0 ;  /* 0x0000000b02717c11 */ /* 0x004fe200080f14ff */
[C---:B------:R-:W-:Y:S01]  /*1ea0*/  IMAD.SHL.U32 R2, R203.reuse, 0x80, RZ ;  /* 0x00000080cb027824 */ /* 0x040fe200078e00ff */
[----:B------:R-:W-:Y:S01]  /*1eb0*/  LEA R112, P0, R203, UR20, 0x9 ;  /* 0x00000014cb707c11 */ /* 0x000fe2000f8048ff */
[----:B------:R-:W1:Y:S01]  /*1ec0*/  LDCU.64 UR10, c[0x0][0x390] ;  /* 0x00007200ff0a77ac */ /* 0x000e620008000a00 */
[----:B------:R-:W-:Y:S01]  /*1ed0*/  LEA R114, P2, R201, UR22, 0x9 ;  /* 0x00000016c9727c11 */ /* 0x000fe2000f8448ff */
[----:B------:R1:W-:Y:S01]  /*1ee0*/  STS.128 [R146+UR7], R124 ;  /* 0x0000007c92007988 */ /* 0x0003e20008000c07 */
[----:B------:R-:W-:Y:S01]  /*1ef0*/  LEA.HI.X R107, R81, UR19, RZ, 0x2, P3 ;  /* 0x00000013516b7c11 */ /* 0x000fe200098f14ff */
[----:B------:R-:W-:Y:S01]  /*1f00*/  IMAD.SHL.U32 R81, R199, 0x80, RZ ;  /* 0x00000080c7517824 */ /* 0x000fe200078e00ff */
[----:B------:R-:W-:Y:S01]  /*1f10*/  LEA.HI.X R105, R2, UR21, RZ, 0x2, P0 ;  /* 0x0000001502697c11 */ /* 0x000fe200080f14ff */
[----:B------:R-:W-:Y:S01]  /*1f20*/  IMAD.SHL.U32 R2, R197, 0x80, RZ ;  /* 0x00000080c5027824 */ /* 0x000fe200078e00ff */
[----:B------:R-:W-:Y:S01]  /*1f30*/  LEA.HI.X R103, R80, UR23, RZ, 0x2, P2 ;  /* 0x0000001750677c11 */ /* 0x000fe200090f14ff */
[----:B------:R-:W-:Y:S01]  /*1f40*/  IMAD.SHL.U32 R80, R165, 0x80, RZ ;  /* 0x00000080a5507824 */ /* 0x000fe200078e00ff */
[----:B---3--:R-:W-:Y:S01]  /*1f50*/  LEA R116, P3, R199, UR24, 0x9 ;  /* 0x00000018c7747c11 */ /* 0x008fe2000f8648ff */
[----:B------:R-:W2:Y:S01]  /*1f60*/  LDCU.64 UR18, c[0x0][0x390] ;  /* 0x00007200ff1277ac */ /* 0x000ea20008000a00 */
[----:B-----5:R-:W-:Y:S01]  /*1f70*/  LEA R100, P0, R197, UR26, 0x9 ;  /* 0x0000001ac5647c11 */ /* 0x020fe2000f8048ff */
[----:B------:R0:W-:Y:S01]  /*1f80*/  STS.128 [R148+UR7], R128 ;  /* 0x0000008094007988 */ /* 0x0001e20008000c07 */
[----:B------:R-:W-:Y:S01]  /*1f90*/  BAR.SYNC.DEFER_BLOCKING 0x0 ;  /* 0x0000000000007b1d */ /* 0x000fe20000010000 */
[----:B------:R-:W-:Y:S01]  /*1fa0*/  LEA R102, P2, R165, UR28, 0x9 ;  /* 0x0000001ca5667c11 */ /* 0x000fe2000f8448ff */
[----:B------:R-:W-:Y:S01]  /*1fb0*/  IMAD.SHL.U32 R118, R132, 0x4, RZ ;  /* 0x0000000484767824 */ /* 0x000fe200078e00ff */
[----:B------:R-:W-:Y:S01]  /*1fc0*/  LEA.HI.X R101, R81, UR25, RZ, 0x2, P3 ;  /* 0x0000001951657c11 */ /* 0x000fe200098f14ff */
[----:B------:R-:W-:Y:S01]  /*1fd0*/  IMAD.SHL.U32 R81, R161, 0x80, RZ ;  /* 0x00000080a1517824 */ /* 0x000fe200078e00ff */
[----:B------:R-:W-:Y:S01]  /*1fe0*/  LEA.HI.X R93, R2, UR27, RZ, 0x2, P0 ;  /* 0x0000001b025d7c11 */ /* 0x000fe200080f14ff */
[----:B------:R-:W-:Y:S01]  /*1ff0*/  IMAD.SHL.U32 R2, R175, 0x80, RZ ;  /* 0x00000080af027824 */ /* 0x000fe200078e00ff */
[----:B------:R-:W-:Y:S01]  /*2000*/  LEA.HI.X R87, R80, UR29, RZ, 0x2, P2 ;  /* 0x0000001d50577c11 */ /* 0x000fe200090f14ff */
[----:B------:R-:W-:Y:S01]  /*2010*/  IMAD.SHL.U32 R80, R159, 0x80, RZ ;  /* 0x000000809f507824 */ /* 0x000fe200078e00ff */
[----:B------:R-:W-:Y:S01]  /*2020*/  LEA R104, P3, R161, UR30, 0x9 ;  /* 0x0000001ea1687c11 */ /* 0x000fe2000f8648ff */
[----:B------:R-:W3:Y:S01]  /*2030*/  LDCU.64 UR22, c[0x0][0x390] ;  /* 0x00007200ff1677ac */ /* 0x000ee20008000a00 */
[----:B------:R-:W-:-:S02]  /*2040*/  LEA R106, P0, R175, UR32, 0x9 ;  /* 0x00000020af6a7c11 */ /* 0x000fc4000f8048ff */
[----:B------:R-:W-:Y:S01]  /*2050*/  LEA R92, P2, R159, UR34, 0x9 ;  /* 0x000000229f5c7c11 */ /* 0x000fe2000f8448ff */
[----:B------:R-:W4:Y:S01]  /*2060*/  LDCU.64 UR24, c[0x0][0x390] ;  /* 0x00007200ff1877ac */ /* 0x000f220008000a00 */
[----:B------:R-:W-:Y:S01]  /*2070*/  LEA.HI.X R86, R81, UR31, RZ, 0x2, P3 ;  /* 0x0000001f51567c11 */ /* 0x000fe200098f14ff */
[----:B------:R-:W-:Y:S01]  /*2080*/  IMAD.SHL.U32 R81, R157, 0x80, RZ ;  /* 0x000000809d517824 */ /* 0x000fe200078e00ff */
[----:B------:R-:W-:Y:S01]  /*2090*/  LEA.HI.X R85, R2, UR33, RZ, 0x2, P0 ;  /* 0x0000002102557c11 */ /* 0x000fe200080f14ff */
[----:B------:R-:W-:Y:S01]  /*20a0*/  IMAD.SHL.U32 R2, R135, 0x80, RZ ;  /* 0x0000008087027824 */ /* 0x000fe200078e00ff */
[----:B------:R-:W-:Y:S01]  /*20b0*/  LEA.HI.X R84, R80, UR35, RZ, 0x2, P2 ;  /* 0x0000002350547c11 */ /* 0x000fe200090f14ff */
[----:B------:R-:W-:Y:S01]  /*20c0*/  IMAD.SHL.U32 R80, R139, 0x80, RZ ;  /* 0x000000808b507824 */ /* 0x000fe200078e00ff */
[----:B------:R-:W-:Y:S01]  /*20d0*/  LEA R94, P3, R157, UR36, 0x9 ;  /* 0x000000249d5e7c11 */ /* 0x000fe2000f8648ff */
[----:B------:R-:W5:Y:S01]  /*20e0*/  LDCU.64 UR28, c[0x0][0x390] ;  /* 0x00007200ff1c77ac */ /* 0x000f620008000a00 */
[----:B------:R-:W-:-:S02]  /*20f0*/  LEA R96, P0, R135, UR38, 0x9 ;  /* 0x0000002687607c11 */ /* 0x000fc4000f8048ff */
[----:B------:R-:W-:Y:S01]  /*2100*/  LEA R108, P2, R139, UR8, 0x9 ;  /* 0x000000088b6c7c11 */ /* 0x000fe2000f8448ff */
[----:B------:R-:W3:Y:S01]  /*2110*/  LDCU.64 UR32, c[0x0][0x390] ;  /* 0x00007200ff2077ac */ /* 0x000ee20008000a00 */
[----:B------:R-:W-:Y:S01]  /*2120*/  LEA.HI.X R95, R81, UR37, RZ, 0x2, P3 ;  /* 0x00000025515f7c11 */ /* 0x000fe200098f14ff */
[----:B------:R-:W-:Y:S01]  /*2130*/  IMAD.SHL.U32 R81, R155, 0x80, RZ ;  /* 0x000000809b517824 */ /* 0x000fe200078e00ff */
[----:B------:R-:W-:Y:S01]  /*2140*/  LEA.HI.X R97, R2, UR39, RZ, 0x2, P0 ;  /* 0x0000002702617c11 */ /* 0x000fe200080f14ff */
[----:B------:R-:W-:Y:S01]  /*2150*/  IMAD.SHL.U32 R2, R173, 0x80, RZ ;  /* 0x00000080ad027824 */ /* 0x000fe200078e00ff */
[----:B------:R-:W-:Y:S01]  /*2160*/  LEA.HI.X R109, R80, UR9, RZ, 0x2, P2 ;  /* 0x00000009506d7c11 */ /* 0x000fe200090f14ff */
[----:B------:R-:W4:Y:S01]  /*2170*/  LDCU.64 UR8, c[0x0][0x390] ;  /* 0x00007200ff0877ac */ /* 0x000f220008000a00 */
[----:B------:R-:W-:Y:S01]  /*2180*/  LEA R98, P3, R155, UR40, 0x9 ;  /* 0x000000289b627c11 */ /* 0x000fe2000f8648ff */
[----:B------:R-:W-:Y:S01]  /*2190*/  IMAD.SHL.U32 R80, R153, 0x80, RZ ;  /* 0x0000008099507824 */ /* 0x000fe200078e00ff */
[----:B-1----:R-:W-:Y:S01]  /*21a0*/  LEA R126, P0, R173, UR10, 0x9 ;  /* 0x0000000aad7e7c11 */ /* 0x002fe2000f8048ff */
[----:B------:R-:W1:Y:S01]  /*21b0*/  LDCU.64 UR20, c[0x0][0x390] ;  /* 0x00007200ff1477ac */ /* 0x000e620008000a00 */
[----:B------:R-:W-:Y:S01]  /*21c0*/  LEA.HI.X R99, R81, UR41, RZ, 0x2, P3 ;  /* 0x0000002951637c11 */ /* 0x000fe200098f14ff */
[----:B------:R-:W-:Y:S01]  /*21d0*/  IMAD.SHL.U32 R81, R133, 0x80, RZ ;  /* 0x0000008085517824 */ /* 0x000fe200078e00ff */
[----:B------:R-:W-:Y:S01]  /*21e0*/  LEA.HI.X R127, R2, UR11, RZ, 0x2, P0 ;  /* 0x0000000b027f7c11 */ /* 0x000fe200080f14ff */
[----:B------:R-:W1:Y:S01]  /*21f0*/  LDCU.64 UR10, c[0x0][0x390] ;  /* 0x00007200ff0a77ac */ /* 0x000e620008000a00 */
[----:B0-----:R-:W-:Y:S01]  /*2200*/  LEA R130, P2, R153, UR16, 0x9 ;  /* 0x0000001099827c11 */ /* 0x001fe2000f8448ff */
[----:B------:R-:W-:Y:S01]  /*2210*/  IMAD.SHL.U32 R2, R167, 0x80, RZ ;  /* 0x00000080a7027824 */ /* 0x000fe200078e00ff */
[----:B--2---:R-:W-:Y:S01]  /*2220*/  LEA R142, P3, R133, UR18, 0x9 ;  /* 0x00000012858e7c11 */ /* 0x004fe2000f8648ff */
[----:B------:R-:W0:Y:S01]  /*2230*/  LDCU.64 UR26, c[0x0][0x390] ;  /* 0x00007200ff1a77ac */ /* 0x000e220008000a00 */
[----:B------:R-:W-:Y:S01]  /*2240*/  LEA.HI.X R131, R80, UR17, RZ, 0x2, P2 ;  /* 0x0000001150837c11 */ /* 0x000fe200090f14ff */
[----:B------:R-:W-:Y:S01]  /*2250*/  IMAD.SHL.U32 R80, R151, 0x80, RZ ;  /* 0x0000008097507824 */ /* 0x000fe200078e00ff */
[----:B------:R-:W-:Y:S01]  /*2260*/  LEA.HI.X R133, R81, UR19, RZ, 0x2, P3 ;  /* 0x0000001351857c11 */ /* 0x000fe200098f14ff */
[----:B------:R-:W-:Y:S01]  /*2270*/  IMAD.SHL.U32 R81, R149, 0x80, RZ ;  /* 0x0000008095517824 */ /* 0x000fe200078e00ff */
[----:B---3--:R-:W-:Y:S01]  /*2280*/  LEA R140, P2, R151, UR22, 0x9 ;  /* 0x00000016978c7c11 */ /* 0x008fe2000f8448ff */
[----:B------:R-:W2:Y:S01]  /*2290*/  LDCU.64 UR30, c[0x0][0x390] ;  /* 0x00007200ff1e77ac */ /* 0x000ea20008000a00 */
[----:B----4-:R-:W-:-:S02]  /*22a0*/  LEA R144, P3, R149, UR24, 0x9 ;  /* 0x0000001895907c11 */ /* 0x010fc4000f8648ff */
[----:B------:R-:W-:Y:S01]  /*22b0*/  LEA.HI.X R83, R80, UR23, RZ, 0x2, P2 ;  /* 0x0000001750537c11 */ /* 0x000fe200090f14ff */
[----:B------:R-:W-:Y:S01]  /*22c0*/  IMAD.SHL.U32 R80, R145, 0x80, RZ ;  /* 0x0000008091507824 */ /* 0x000fe200078e00ff */
[----:B------:R-:W-:Y:S01]  /*22d0*/  LEA.HI.X R82, R81, UR25, RZ, 0x2, P3 ;  /* 0x0000001951527c11 */ /* 0x000fe200098f14ff */
[----:B------:R-:W-:Y:S01]  /*22e0*/  IMAD.SHL.U32 R81, R141, 0x80, RZ ;  /* 0x000000808d517824 */ /* 0x000fe200078e00ff */
[----:B-----5:R-:W-:Y:S01]  /*22f0*/  LEA R148, P2, R145, UR28, 0x9 ;  /* 0x0000001c91947c11 */ /* 0x020fe2000f8448ff */
[----:B------:R-:W3:Y:S01]  /*2300*/  LDCU.64 UR16, c[0x0][0x390] ;  /* 0x00007200ff1077ac */ /* 0x000ee20008000a00 */
[----:B------:R-:W-:Y:S02]  /*2310*/  LEA R150, P3, R141, UR8, 0x9 ;  /* 0x000000088d967c11 */ /* 0x000fe4000f8648ff */
[----:B------:R-:W-:Y:S01]  /*2320*/  LEA.HI.X R91, R80, UR29, RZ, 0x2, P2 ;  /* 0x0000001d505b7c11 */ /* 0x000fe200090f14ff */
[----:B------:R-:W-:Y:S01]  /*2330*/  IMAD.SHL.U32 R80, R147, 0x80, RZ ;  /* 0x0000008093507824 */ /* 0x000fe200078e00ff */
[----:B------:R-:W-:Y:S01]  /*2340*/  LEA.HI.X R90, R81, UR9, RZ, 0x2, P3 ;  /* 0x00000009515a7c11 */ /* 0x000fe200098f14ff */
[----:B------:R-:W4:Y:S01]  /*2350*/  LDCU.64 UR18, c[0x0][0x390] ;  /* 0x00007200ff1277ac */ /* 0x000f220008000a00 */
[----:B------:R-:W-:-:S02]  /*2360*/  IADD3 R118, P4, P5, R163, UR32, R118 ;  /* 0x00000020a3767c10 */ /* 0x000fc4000fd9e076 */
[----:B-1----:R-:W-:Y:S02]  /*2370*/  LEA R154, P3, R147, UR10, 0x9 ;  /* 0x0000000a939a7c11 */ /* 0x002fe4000f8648ff */
[----:B------:R-:W-:Y:S02]  /*2380*/  IADD3.X R119, PT, PT, RZ, UR33, RZ, P4, P5 ;  /* 0x00000021ff777c10 */ /* 0x000fe4000a7ea4ff */
[----:B------:R-:W-:Y:S02]  /*2390*/  LEA.HI.X R88, R80, UR11, RZ, 0x2, P3 ;  /* 0x0000000b50587c11 */ /* 0x000fe400098f14ff */
[C---:B------:R-:W-:Y:S01]  /*23a0*/  IADD3 R124, P4, PT, R163.reuse, R156, RZ ;  /* 0x0000009ca37c7210 */ /* 0x040fe20007f9e0ff */
[----:B------:R-:W-:Y:S01]  /*23b0*/  STG.E desc[UR14][R118.64], R4 ;  /* 0x0000000476007986 */ /* 0x000fe2000c10190e */
[C---:B------:R-:W-:Y:S02]  /*23c0*/  IADD3 R120, P3, PT, R163.reuse, R160, RZ ;  /* 0x000000a0a3787210 */ /* 0x040fe40007f7e0ff */
[C---:B------:R-:W-:Y:S01]  /*23d0*/  IADD3 R122, P6, PT, R163.reuse, R158, RZ ;  /* 0x0000009ea37a7210 */ /* 0x040fe20007fde0ff */
[----:B------:R-:W-:Y:S01]  /*23e0*/  IMAD.X R125, RZ, RZ, R111, P4 ;  /* 0x000000ffff7d7224 */ /* 0x000fe200020e066f */
        /* <DEDUP_REMOVED lines=20> */
[----:B------:R-:W-:Y:S01]  /*2530*/  IADD3 R108, P4, PT, R163, R108, RZ ;  /* 0x0000006ca36c7210 */ /* 0x000fe20007f9e0ff */
[----:B------:R-:W-:Y:S01]  /*2540*/  IMAD.X R93, RZ, RZ, R84, P5 ;  /* 0x000000ffff5d7224 */ /* 0x000fe200028e0654 */
[----:B------:R-:W-:Y:S01]  /*2550*/  LEA R138, P0, R167, UR20, 0x9 ;  /* 0x00000014a78a7c11 */ /* 0x000fe2000f8048ff */
[----:B------:R-:W1:Y:S01]  /*2560*/  LDSM.16.M88.4 R84, [R134+UR7] ;  /* 0x000000078654783b */ /* 0x000e620008000200 */
[----:B------:R-:W-:Y:S01]  /*2570*/  IMAD.X R95, RZ, RZ, R95, P3 ;  /* 0x000000ffff5f7224 */ /* 0x000fe200018e065f */
[----:B------:R-:W-:Y:S01]  /*2580*/  IADD3 R126, P3, PT, R163, R126, RZ ;  /* 0x0000007ea37e7210 */ /* 0x000fe20007f7e0ff */
[----:B------:R-:W-:Y:S01]  /*2590*/  IMAD.X R109, RZ, RZ, R109, P4 ;  /* 0x000000ffff6d7224 */ /* 0x000fe200020e066d */
[----:B------:R-:W-:Y:S01]  /*25a0*/  LEA.HI.X R129, R2, UR21, RZ, 0x2, P0 ;  /* 0x0000001502817c11 */ /* 0x000fe200080f14ff */
[----:B------:R-:W-:Y:S01]  /*25b0*/  IMAD.SHL.U32 R2, R171, 0x80, RZ ;  /* 0x00000080ab027824 */ /* 0x000fe200078e00ff */
[C---:B------:R-:W-:Y:S01]  /*25c0*/  IADD3 R98, P5, PT, R163.reuse, R98, RZ ;  /* 0x00000062a3627210 */ /* 0x040fe20007fbe0ff */
[----:B------:R-:W-:Y:S01]  /*25d0*/  IMAD.X R127, RZ, RZ, R127, P3 ;  /* 0x000000ffff7f7224 */ /* 0x000fe200018e067f */
[C---:B------:R-:W-:Y:S01]  /*25e0*/  IADD3 R138, P3, PT, R163.reuse, R138, RZ ;  /* 0x0000008aa38a7210 */ /* 0x040fe20007f7e0ff */
[----:B------:R-:W-:Y:S01]  /*25f0*/  STG.E desc[UR14][R118.64+0x80], R36 ;  /* 0x0000802476007986 */ /* 0x000fe2000c10190e */
[----:B------:R-:W-:Y:S01]  /*2600*/  IADD3 R130, P4, PT, R163, R130, RZ ;  /* 0x00000082a3827210 */ /* 0x000fe20007f9e0ff */
[----:B------:R-:W-:Y:S01]  /*2610*/  IMAD.X R99, RZ, RZ, R99, P5 ;  /* 0x000000ffff637224 */ /* 0x000fe200028e0663 */
[----:B0-----:R-:W-:Y:S01]  /*2620*/  LEA R146, P0, R171, UR26, 0x9 ;  /* 0x0000001aab927c11 */ /* 0x001fe2000f8048ff */
[----:B------:R-:W-:Y:S01]  /*2630*/  IMAD.X R139, RZ, RZ, R129, P3 ;  /* 0x000000ffff8b7224 */ /* 0x000fe200018e0681 */
[----:B------:R-:W-:Y:S01]  /*2640*/  IADD3 R132, P5, PT, R163, R142, RZ ;  /* 0x0000008ea3847210 */ /* 0x000fe20007fbe0ff */
[----:B------:R-:W-:Y:S01]  /*2650*/  IMAD.X R131, RZ, RZ, R131, P4 ;  /* 0x000000ffff837224 */ /* 0x000fe200020e0683 */
[----:B------:R-:W-:Y:S01]  /*2660*/  LEA.HI.X R128, R2, UR27, RZ, 0x2, P0 ;  /* 0x0000001b02807c11 */ /* 0x000fe200080f14ff */
[----:B------:R-:W-:Y:S01]  /*2670*/  IMAD.SHL.U32 R2, R169, 0x80, RZ ;  /* 0x00000080a9027824 */ /* 0x000fe200078e00ff */
[C---:B------:R-:W-:Y:S01]  /*2680*/  IADD3 R146, P3, PT, R163.reuse, R146, RZ ;  /* 0x00000092a3927210 */ /* 0x040fe20007f7e0ff */
[----:B------:R-:W-:Y:S01]  /*2690*/  IMAD.X R133, RZ, RZ, R133, P5 ;  /* 0x000000ffff857224 */ /* 0x000fe200028e0685 */
[----:B------:R-:W-:Y:S01]  /*26a0*/  IADD3 R140, P4, PT, R163, R140, RZ ;  /* 0x0000008ca38c7210 */ /* 0x000fe20007f9e0ff */
[----:B------:R-:W-:Y:S01]  /*26b0*/  STG.E desc[UR14][R118.64+0x100], R48 ;  /* 0x0001003076007986 */ /* 0x000fe2000c10190e */
[----:B--2---:R-:W-:Y:S01]  /*26c0*/  LEA R152, P2, R169, UR30, 0x9 ;  /* 0x0000001ea9987c11 */ /* 0x004fe2000f8448ff */
[----:B------:R-:W-:Y:S01]  /*26d0*/  IMAD.X R147, RZ, RZ, R128, P3 ;  /* 0x000000ffff937224 */ /* 0x000fe200018e0680 */
[C---:B------:R-:W-:Y:S01]  /*26e0*/  IADD3 R144, P5, PT, R163.reuse, R144, RZ ;  /* 0x00000090a3907210 */ /* 0x040fe20007fbe0ff */
[----:B------:R-:W-:Y:S01]  /*26f0*/  IMAD.X R141, RZ, RZ, R83, P4 ;  /* 0x000000ffff8d7224 */ /* 0x000fe200020e0653 */
[----:B------:R-:W-:Y:S01]  /*2700*/  LEA.HI.X R89, R2, UR31, RZ, 0x2, P2 ;  /* 0x0000001f02597c11 */ /* 0x000fe200090f14ff */
[----:B------:R-:W-:Y:S01]  /*2710*/  LDSM.16.M88.4 R156, [R134+UR7+0x600] ;  /* 0x00060007869c783b */ /* 0x000fe20008000200 */
[C---:B------:R-:W-:Y:S01]  /*2720*/  IADD3 R152, P3, PT, R163.reuse, R152, RZ ;  /* 0x00000098a3987210 */ /* 0x040fe20007f7e0ff */
[----:B------:R-:W-:Y:S01]  /*2730*/  IMAD.X R145, RZ, RZ, R82, P5 ;  /* 0x000000ffff917224 */ /* 0x000fe200028e0652 */
[C---:B------:R-:W-:Y:S01]  /*2740*/  IADD3 R148, P4, PT, R163.reuse, R148, RZ ;  /* 0x00000094a3947210 */ /* 0x040fe20007f9e0ff */
[----:B------:R-:W0:Y:S01]  /*2750*/  LDSM.16.M88.4 R80, [R134+UR7+0x200] ;  /* 0x000200078650783b */ /* 0x000e220008000200 */
[----:B------:R-:W-:Y:S01]  /*2760*/  LEA R164, P0, R0, UR4, 0x2 ;  /* 0x0000000400a47c11 */ /* 0x000fe2000f8010ff */
[----:B------:R-:W-:Y:S01]  /*2770*/  IMAD.X R153, RZ, RZ, R89, P3 ;  /* 0x000000ffff997224 */ /* 0x000fe200018e0659 */
[C---:B------:R-:W-:Y:S01]  /*2780*/  IADD3 R150, P5, PT, R163.reuse, R150, RZ ;  /* 0x00000096a3967210 */ /* 0x040fe20007fbe0ff */
[----:B------:R-:W-:Y:S01]  /*2790*/  IMAD.X R149, RZ, RZ, R91, P4 ;  /* 0x000000ffff957224 */ /* 0x000fe200020e065b */
[----:B------:R-:W-:-:S02]  /*27a0*/  IADD3 R154, P3, PT, R163, R154, RZ ;  /* 0x0000009aa39a7210 */ /* 0x000fc40007f7e0ff */
[----:B------:R-:W-:Y:S01]  /*27b0*/  LEA.HI.X R0, R0, UR5, RZ, 0x2, P0 ;  /* 0x0000000500007c11 */ /* 0x000fe200080f14ff */
[----:B------:R-:W-:Y:S01]  /*27c0*/  IMAD.X R151, RZ, RZ, R90, P5 ;  /* 0x000000ffff977224 */ /* 0x000fe200028e065a */
[C---:B------:R-:W-:Y:S01]  /*27d0*/  IADD3 R128, P4, PT, R163.reuse, R164, RZ ;  /* 0x000000a4a3807210 */ /* 0x040fe20007f9e0ff */
[----:B------:R-:W-:Y:S01]  /*27e0*/  IMAD.X R155, RZ, RZ, R88, P3 ;  /* 0x000000ffff9b7224 */ /* 0x000fe200018e0658 */
[----:B-1----:R-:W-:Y:S01]  /*27f0*/  STG.E desc[UR14][R118.64+0x180], R84 ;  /* 0x0001805476007986 */ /* 0x002fe2000c10190e */
[----:B------:R-:W-:Y:S01]  /*2800*/  IADD3 R96, P6, PT, R163, R96, RZ ;  /* 0x00000060a3607210 */ /* 0x000fe20007fde0ff */
[----:B------:R-:W1:Y:S01]  /*2810*/  LDCU.64 UR4, c[0x0][0x390] ;  /* 0x00007200ff0477ac */ /* 0x000e620008000a00 */
[----:B------:R-:W-:Y:S01]  /*2820*/  IMAD.X R129, RZ, RZ, R0, P4 ;  /* 0x000000ffff817224 */ /* 0x000fe200020e0600 */
[----:B------:R-:W2:Y:S01]  /*2830*/  LDSM.16.M88.4 R88, [R134+UR7+0x400] ;  /* 0x000400078658783b */ /* 0x000ea20008000200 */
[----:B---3--:R-:W-:Y:S01]  /*2840*/  LEA R136, P0, R143, UR16, 0x9 ;  /* 0x000000108f887c11 */ /* 0x008fe2000f8048ff */
[----:B------:R-:W-:Y:S01]  /*2850*/  IMAD.X R97, RZ, RZ, R97, P6 ;  /* 0x000000ffff617224 */ /* 0x000fe200030e0661 */
[----:B----4-:R-:W-:Y:S01]  /*2860*/  LEA R2, P2, R137, UR18, 0x9 ;  /* 0x0000001289027c11 */ /* 0x010fe2000f8448ff */
[----:B------:R-:W-:Y:S01]  /*2870*/  STG.E desc[UR14][R128.64], R5 ;  /* 0x0000000580007986 */ /* 0x000fe2000c10190e */
[----:B------:R-:W-:Y:S01]  /*2880*/  IMAD.SHL.U32 R143, R143, 0x80, RZ ;  /* 0x000000808f8f7824 */ /* 0x000fe200078e00ff */
[----:B------:R-:W-:Y:S01]  /*2890*/  IADD3 R136, P6, PT, R163, R136, RZ ;  /* 0x00000088a3887210 */ /* 0x000fe20007fde0ff */
[----:B------:R-:W-:Y:S01]  /*28a0*/  IMAD.SHL.U32 R0, R137, 0x80, RZ ;  /* 0x0000008089007824 */ /* 0x000fe200078e00ff */
[----:B------:R-:W-:Y:S01]  /*28b0*/  STG.E desc[UR14][R128.64+0x80], R37 ;  /* 0x0000802580007986 */ /* 0x000fe2000c10190e */
[----:B------:R-:W-:-:S02]  /*28c0*/  IADD3 R2, P4, PT, R163, R2, RZ ;  /* 0x00000002a3027210 */ /* 0x000fc40007f9e0ff */
[----:B------:R-:W-:Y:S01]  /*28d0*/  LEA.HI.X R143, R143, UR17, RZ, 0x2, P0 ;  /* 0x000000118f8f7c11 */ /* 0x000fe200080f14ff */
[----:B------:R-:W-:Y:S04]  /*28e0*/  STG.E desc[UR14][R128.64+0x100], R49 ;  /* 0x0001003180007986 */ /* 0x000fe8000c10190e */
[----:B------:R-:W-:Y:S01]  /*28f0*/  STG.E desc[UR14][R128.64+0x180], R85 ;  /* 0x0001805580007986 */ /* 0x000fe2000c10190e */
[C---:B-1----:R-:W-:Y:S01]  /*2900*/  LEA R142, P5, R3.reuse, UR4, 0x9 ;  /* 0x00000004038e7c11 */ /* 0x042fe2000f8a48ff */
[----:B------:R-:W-:Y:S02]  /*2910*/  IMAD.SHL.U32 R3, R3, 0x80, RZ ;  /* 0x0000008003037824 */ /* 0x000fe400078e00ff */
[----:B------:R-:W-:Y:S01]  /*2920*/  STG.E desc[UR14][R120.64], R6 ;  /* 0x0000000678007986 */ /* 0x000fe2000c10190e */
[----:B------:R-:W-:Y:S01]  /*2930*/  IADD3 R142, P3, PT, R163, R142, RZ ;  /* 0x0000008ea38e7210 */ /* 0x000fe20007f7e0ff */
[----:B------:R-:W-:-:S02]  /*2940*/  IMAD.X R137, RZ, RZ, R143, P6 ;  /* 0x000000ffff897224 */ /* 0x000fc400030e068f */
[----:B------:R-:W-:Y:S04]  /*2950*/  STG.E desc[UR14][R120.64+0x80], R38 ;  /* 0x0000802678007986 */ /* 0x000fe8000c10190e */
[----:B------:R-:W-:Y:S04]  /*2960*/  STG.E desc[UR14][R120.64+0x100], R50 ;  /* 0x0001003278007986 */ /* 0x000fe8000c10190e */
[----:B------:R-:W-:Y:S04]  /*2970*/  STG.E desc[UR14][R120.64+0x180], R86 ;  /* 0x0001805678007986 */ /* 0x000fe8000c10190e */
[----:B------:R-:W-:Y:S04]  /*2980*/  STG.E desc[UR14][R122.64], R7 ;  /* 0x000000077a007986 */ /* 0x000fe8000c10190e */
[----:B------:R-:W1:Y:S04]  /*2990*/  LDSM.16.M88.4 R4, [R134+UR7+0x800] ;  /* 0x000800078604783b */ /* 0x000e680008000200 */
[----:B------:R-:W-:Y:S04]  /*29a0*/  STG.E desc[UR14][R122.64+0x80], R39 ;  /* 0x000080277a007986 */ /* 0x000fe8000c10190e */
[----:B------:R-:W-:Y:S04]  /*29b0*/  STG.E desc[UR14][R122.64+0x100], R51 ;  /* 0x000100337a007986 */ /* 0x000fe8000c10190e */
[----:B------:R-:W-:Y:S04]  /*29c0*/  STG.E desc[UR14][R122.64+0x180], R87 ;  /* 0x000180577a007986 */ /* 0x000fe8000c10190e */
[----:B------:R-:W-:Y:S04]  /*29d0*/  STG.E desc[UR14][R124.64], R184 ;  /* 0x000000b87c007986 */ /* 0x000fe8000c10190e */
[----:B------:R-:W-:Y:S04]  /*29e0*/  STG.E desc[UR14][R124.64+0x80], R192 ;  /* 0x000080c07c007986 */ /* 0x000fe8000c10190e */
[----:B------:R-:W-:Y:S04]  /*29f0*/  STG.E desc[UR14][R124.64+0x100], R52 ;  /* 0x000100347c007986 */ /* 0x000fe8000c10190e */
[----:B0-----:R-:W-:Y:S04]  /*2a00*/  STG.E desc[UR14][R124.64+0x180], R80 ;  /* 0x000180507c007986 */ /* 0x001fe8000c10190e */
[----:B------:R-:W-:Y:S04]  /*2a10*/  STG.E desc[UR14][R110.64], R185 ;  /* 0x000000b96e007986 */ /* 0x000fe8000c10190e */
        /* <DEDUP_REMOVED lines=14> */
[----:B--2---:R-:W-:Y:S04]  /*2b00*/  STG.E desc[UR14][R116.64+0x180], R88 ;  /* 0x0001805874007986 */ /* 0x004fe8000c10190e */
        /* <DEDUP_REMOVED lines=16> */
[----:B------:R-:W0:Y:S04]  /*2c10*/  LDSM.16.M88.4 R36, [R134+UR7+0xa00] ;  /* 0x000a00078624783b */ /* 0x000e280008000200 */
        /* <DEDUP_REMOVED lines=15> */
[----:B-1----:R1:W-:Y:S04]  /*2d10*/  STG.E desc[UR14][R108.64+0x180], R4 ;  /* 0x000180046c007986 */ /* 0x0023e8000c10190e */
[----:B------:R-:W2:Y:S04]  /*2d20*/  LDSM.16.M88.4 R48, [R134+UR7+0xc00] ;  /* 0x000c00078630783b */ /* 0x000ea80008000200 */
[----:B------:R-:W-:Y:S04]  /*2d30*/  STG.E desc[UR14][R98.64], R21 ;  /* 0x0000001562007986 */ /* 0x000fe8000c10190e */
[----:B------:R-:W-:Y:S01]  /*2d40*/  STG.E desc[UR14][R98.64+0x80], R41 ;  /* 0x0000802962007986 */ /* 0x000fe2000c10190e */
[----:B-1----:R-:W-:-:S02]  /*2d50*/  LEA.HI.X R4, R0, UR19, RZ, 0x2, P2 ;  /* 0x0000001300047c11 */ /* 0x002fc400090f14ff */
[----:B------:R-:W-:Y:S01]  /*2d60*/  LEA.HI.X R0, R3, UR5, RZ, 0x2, P5 ;  /* 0x0000000503007c11 */ /* 0x000fe2000a8f14ff */
[----:B------:R-:W-:Y:S02]  /*2d70*/  STG.E desc[UR14][R98.64+0x100], R65 ;  /* 0x0001004162007986 */ /* 0x000fe4000c10190e */
[----:B------:R-:W-:Y:S02]  /*2d80*/  IMAD.X R3, RZ, RZ, R4, P4 ;  /* 0x000000ffff037224 */ /* 0x000fe400020e0604 */
[----:B------:R-:W-:Y:S01]  /*2d90*/  STG.E desc[UR14][R98.64+0x180], R5 ;  /* 0x0001800562007986 */ /* 0x000fe2000c10190e */
[----:B------:R-:W-:-:S03]  /*2da0*/  IMAD.X R143, RZ, RZ, R0, P3 ;  /* 0x000000ffff8f7224 */ /* 0x000fc600018e0600 */
[----:B------:R-:W-:Y:S04]  /*2db0*/  STG.E desc[UR14][R126.64], R22 ;  /* 0x000000167e007986 */ /* 0x000fe8000c10190e */
[----:B------:R-:W-:Y:S04]  /*2dc0*/  STG.E desc[UR14][R126.64+0x80], R42 ;  /* 0x0000802a7e007986 */ /* 0x000fe8000c10190e */
[----:B------:R-:W-:Y:S04]  /*2dd0*/  STG.E desc[UR14][R126.64+0x100], R66 ;  /* 0x000100427e007986 */ /* 0x000fe8000c10190e */
[----:B------:R-:W-:Y:S04]  /*2de0*/  STG.E desc[UR14][R126.64+0x180], R6 ;  /* 0x000180067e007986 */ /* 0x000fe8000c10190e */
[----:B------:R-:W-:Y:S04]  /*2df0*/  STG.E desc[UR14][R130.64], R23 ;  /* 0x0000001782007986 */ /* 0x000fe8000c10190e */
[----:B------:R-:W1:Y:S04]  /*2e00*/  LDSM.16.M88.4 R20, [R134+UR7+0xe00] ;  /* 0x000e00078614783b */ /* 0x000e680008000200 */
[----:B------:R3:W-:Y:S04]  /*2e10*/  STG.E desc[UR14][R130.64+0x80], R43 ;  /* 0x0000802b82007986 */ /* 0x0007e8000c10190e */
[----:B------:R3:W-:Y:S04]  /*2e20*/  STG.E desc[UR14][R130.64+0x100], R67 ;  /* 0x0001004382007986 */ /* 0x0007e8000c10190e */
[----:B------:R3:W-:Y:S04]  /*2e30*/  STG.E desc[UR14][R130.64+0x180], R7 ;  /* 0x0001800782007986 */ /* 0x0007e8000c10190e */
[----:B------:R3:W-:Y:S04]  /*2e40*/  STG.E desc[UR14][R132.64], R16 ;  /* 0x0000001084007986 */ /* 0x0007e8000c10190e */
[----:B------:R3:W-:Y:S04]  /*2e50*/  STG.E desc[UR14][R132.64+0x80], R32 ;  /* 0x0000802084007986 */ /* 0x0007e8000c10190e */
[----:B------:R3:W-:Y:S04]  /*2e60*/  STG.E desc[UR14][R132.64+0x100], R68 ;  /* 0x0001004484007986 */ /* 0x0007e8000c10190e */
[----:B0-----:R3:W-:Y:S04]  /*2e70*/  STG.E desc[UR14][R132.64+0x180], R36 ;  /* 0x0001802484007986 */ /* 0x0017e8000c10190e */
[----:B------:R3:W-:Y:S04]  /*2e80*/  STG.E desc[UR14][R138.64], R17 ;  /* 0x000000118a007986 */ /* 0x0007e8000c10190e */
        /* <DEDUP_REMOVED lines=14> */
[----:B--2---:R3:W-:Y:S04]  /*2f70*/  STG.E desc[UR14][R146.64+0x180], R48 ;  /* 0x0001803092007986 */ /* 0x0047e8000c10190e */
        /* <DEDUP_REMOVED lines=15> */
[----:B-1----:R3:W-:Y:S04]  /*3070*/  STG.E desc[UR14][R154.64+0x180], R20 ;  /* 0x000180149a007986 */ /* 0x0027e8000c10190e */
        /* <DEDUP_REMOVED lines=11> */
[----:B------:R3:W-:Y:S01]  /*3130*/  STG.E desc[UR14][R142.64+0x180], R23 ;  /* 0x000180178e007986 */ /* 0x0007e2000c10190e */
[----:B------:R-:W-:Y:S06]  /*3140*/  BAR.SYNC.DEFER_BLOCKING 0x0 ;  /* 0x0000000000007b1d */ /* 0x000fec0000010000 */
[----:B------:R-:W-:Y:S05]  /*3150*/  @P1 BRA `(.L_x_8) ;  /* 0x00000000009c1947 */ /* 0x000fea0003800000 */
[----:B------:R-:W-:Y:S01]  /*3160*/  NOP ;  /* 0x0000000000007918 */ /* 0x000fe20000000000 */
[----:B------:R-:W-:Y:S01]  /*3170*/  UMOV UR4, 0x50 ;  /* 0x0000005000047882 */ /* 0x000fe20000000000 */
[----:B------:R-:W-:Y:S01]  /*3180*/  IMAD.U32 R0, RZ, RZ, UR13 ;  /* 0x0000000dff007e24 */ /* 0x000fe2000f8e00ff */
[----:B------:R-:W-:Y:S01]  /*3190*/  ULEA UR6, UR6, UR4, 0x18 ;  /* 0x0000000406067291 */ /* 0x000fe2000f8ec0ff */
[----:B---3--:R-:W-:Y:S02]  /*31a0*/  IMAD.MOV.U32 R3, RZ, RZ, 0xff ;  /* 0x000000ffff037424 */ /* 0x008fe400078e00ff */
[----:B------:R-:W-:Y:S01]  /*31b0*/  IMAD.MOV.U32 R7, RZ, RZ, 0x1 ;  /* 0x00000001ff077424 */ /* 0x000fe200078e00ff */
[----:B------:R-:W-:-:S04]  /*31c0*/  LOP3.LUT R0, R0, 0xffff, RZ, 0xc0, !PT ;  /* 0x0000ffff00007812 */ /* 0x000fc800078ec0ff */
[----:B------:R-:W-:Y:S01]  /*31d0*/  SHF.R.U32.HI R0, RZ, 0x5, R0 ;  /* 0x00000005ff007819 */ /* 0x000fe20000011600 */
[----:B------:R-:W0:Y:S04]  /*31e0*/  LDS R5, [UR6] ;  /* 0x00000006ff057984 */ /* 0x000e280008000800 */
[----:B------:R-:W-:Y:S01]  /*31f0*/  VIADD R2, R0, 0x10 ;  /* 0x0000001000027836 */ /* 0x000fe20000000000 */
[----:B------:R-:W-:-:S04]  /*3200*/  SHF.L.U32 R0, R3, R0, RZ ;  /* 0x0000000003007219 */ /* 0x000fc800000006ff */
[----:B------:R-:W-:-:S04]  /*3210*/  SHF.L.U32 R3, R7, R2, RZ ;  /* 0x0000000207037219 */ /* 0x000fc800000006ff */
[----:B------:R-:W-:-:S04]  /*3220*/  LOP3.LUT R0, R3, R0, RZ, 0xfc, !PT ;  /* 0x0000000003007212 */ /* 0x000fc800078efcff */
[C---:B------:R-:W-:Y:S02]  /*3230*/  LOP3.LUT R2, R0.reuse, 0xffff, RZ, 0xc0, !PT ;  /* 0x0000ffff00027812 */ /* 0x040fe400078ec0ff */
[----:B0-----:R-:W-:-:S04]  /*3240*/  LOP3.LUT R3, R0, 0xffff, R5, 0x80, !PT ;  /* 0x0000ffff00037812 */ /* 0x001fc800078e8005 */
[----:B------:R-:W-:-:S13]  /*3250*/  ISETP.NE.AND P0, PT, R3, R2, PT ;  /* 0x000000020300720c */ /* 0x000fda0003f05270 */
[----:B------:R-:W-:Y:S05]  /*3260*/  @P0 BRA `(.L_x_9) ;  /* 0x0000000000500947 */ /* 0x000fea0003800000 */
[----:B------:R-:W-:Y:S02]  /*3270*/  SHF.R.U32.HI R5, RZ, 0x10, R5 ;  /* 0x00000010ff057819 */ /* 0x000fe40000011605 */
[----:B------:R-:W-:-:S04]  /*3280*/  SHF.R.U32.HI R2, RZ, 0x10, R0 ;  /* 0x00000010ff027819 */ /* 0x000fc80000011600 */
[----:B------:R-:W-:-:S04]  /*3290*/  LOP3.LUT R5, R5, R2, RZ, 0xc0, !PT ;  /* 0x0000000205057212 */ /* 0x000fc800078ec0ff */
[----:B------:R-:W-:-:S13]  /*32a0*/  ISETP.NE.AND P0, PT, R5, R2, PT ;  /* 0x000000020500720c */ /* 0x000fda0003f05270 */
[----:B------:R-:W-:Y:S05]  /*32b0*/  @P0 BRA `(.L_x_10) ;  /* 0x0000000000300947 */ /* 0x000fea0003800000 */
[----:B------:R-:W-:Y:S01]  /*32c0*/  R2UR UR4, R0 ;  /* 0x00000000000472ca */ /* 0x000fe200000e0000 */
[----:B------:R-:W-:Y:S01]  /*32d0*/  VOTEU.ANY UR5, UPT, PT ;  /* 0x0000000000057886 */ /* 0x000fe200038e0100 */
[----:B------:R-:W0:Y:S01]  /*32e0*/  S2R R0, SR_LANEID ;  /* 0x0000000000007919 */ /* 0x000e220000000000 */
[----:B------:R-:W-:-:S10]  /*32f0*/  UFLO.U32 UR5, UR5 ;  /* 0x00000005000572bd */ /* 0x000fd400080e0000 */
[----:B------:R-:W-:-:S06]  /*3300*/  ULOP3.LUT UR4, URZ, UR4, URZ, 0x33, !UPT ;  /* 0x00000004ff047292 */ /* 0x000fcc000f8e33ff */
[----:B------:R-:W-:-:S04]  /*3310*/  IMAD.U32 R2, RZ, RZ, UR4 ;  /* 0x00000004ff027e24 */ /* 0x000fc8000f8e00ff */
[----:B------:R-:W1:Y:S02]  /*3320*/  REDUX UR7, R2 ;  /* 0x00000000020773c4 */ /* 0x000e640000000000 */
[----:B------:R2:W-:Y:S01]  /*3330*/  UTCATOMSWS.AND URZ, UR4 ;  /* 0x0000000400ff79e3 */ /* 0x0005e20008000000 */
[----:B0-----:R-:W-:Y:S01]  /*3340*/  ISETP.EQ.U32.AND P0, PT, R0, UR5, PT ;  /* 0x0000000500007c0c */ /* 0x001fe2000bf02070 */
[----:B-1----:R-:W-:-:S12]  /*3350*/  IMAD.U32 R0, RZ, RZ, UR7 ;  /* 0x00000007ff007e24 */ /* 0x002fd8000f8e00ff */
[----:B------:R2:W-:Y:S01]  /*3360*/  @P0 ATOMS.AND RZ, [UR6], R0 ;  /* 0x00000000ffff098c */ /* 0x0005e2000a800006 */
[----:B------:R-:W-:Y:S05]  /*3370*/  BRA `(.L_x_8) ;  /* 0x0000000000147947 */ /* 0x000fea0003800000 */
.L_x_10:
[----:B------:R-:W-:-:S07]  /*3380*/  MOV R2, 0x33a0 ;  /* 0x000033a000027802 */ /* 0x000fce0000000f00 */
[----:B------:R-:W-:Y:S05]  /*3390*/  CALL.REL.NOINC `($__internal_0_$__cuda_sm10x_tcgen05_guardrail_trap_col_being_dealloced_not_returned_by_alloc) ;  /* 0x0000000000207944 */ /* 0x000fea0003c00000 */
[----:B------:R-:W-:Y:S05]  /*33a0*/  BRA `(.L_x_8) ;  /* 0x0000000000087947 */ /* 0x000fea0003800000 */
.L_x_9:
[----:B------:R-:W-:-:S07]  /*33b0*/  MOV R2, 0x33d0 ;  /* 0x000033d000027802 */ /* 0x000fce0000000f00 */
[----:B------:R-:W-:Y:S05]  /*33c0*/  CALL.REL.NOINC `($__internal_2_$__cuda_sm10x_tcgen05_guardrail_trap_unallocated_columns_being_dealloced) ;  /* 0x00000000002c7944 */ /* 0x000fea0003c00000 */
.L_x_8:
[----:B------:R-:W-:Y:S01]  /*33d0*/  NOP ;  /* 0x0000000000007918 */ /* 0x000fe20000000000 */
[----:B--2---:R-:W-:Y:S05]  /*33e0*/  EXIT ;  /* 0x000000000000794d */ /* 0x004fea0003800000 */
.L_x_7:
[----:B------:R-:W0:Y:S02]  /*33f0*/  SYNCS.PHASECHK.TRANS64.TRYWAIT P0, [UR7+0x3000], RZ ;  /* 0x003000ffff0075a7 */ /* 0x000e240008001107 */
[----:B0-----:R-:W-:Y:S05]  /*3400*/  @!P0 BRA `(.L_x_7) ;  /* 0xfffffffc00f88947 */ /* 0x001fea000383ffff */
[----:B------:R-:W-:Y:S05]  /*3410*/  BRA `(.L_x_11) ;  /* 0xffffffe000e87947 */ /* 0x000fea000383ffff */
        .weak           $__internal_0_$__cuda_sm10x_tcgen05_guardrail_trap_col_being_dealloced_not_returned_by_alloc
        .type           $__internal_0_$__cuda_sm10x_tcgen05_guardrail_trap_col_being_dealloced_not_returned_by_alloc,@function
        .size           $__internal_0_$__cuda_sm10x_tcgen05_guardrail_trap_col_being_dealloced_not_returned_by_alloc,($__internal_1_$__cuda_sm10x_tcgen05_guardrail_trap_phase_invalid_during_alloc - $__internal_0_$__cuda_sm10x_tcgen05_guardrail_trap_col_being_dealloced_not_returned_by_alloc)
$__internal_0_$__cuda_sm10x_tcgen05_guardrail_trap_col_being_dealloced_not_returned_by_alloc:
[----:B------:R-:W-:Y:S05]  /*3420*/  BPT.TRAP 0x1 ;  /* 0x000000040000795c */ /* 0x000fea0000300000 */
[----:B------:R-:W-:-:S04]  /*3430*/  IMAD.MOV.U32 R3, RZ, RZ, 0x0 ;  /* 0x00000000ff037424 */ /* 0x000fc800078e00ff */
[----:B------:R-:W-:Y:S05]  /*3440*/  RET.REL.NODEC R2 `(gluon_mma) ;  /* 0xffffffc802ec7950 */ /* 0x000fea0003c3ffff */
        .weak           $__internal_1_$__cuda_sm10x_tcgen05_guardrail_trap_phase_invalid_during_alloc
        .type           $__internal_1_$__cuda_sm10x_tcgen05_guardrail_trap_phase_invalid_during_alloc,@function
        .size           $__internal_1_$__cuda_sm10x_tcgen05_guardrail_trap_phase_invalid_during_alloc,($__internal_2_$__cuda_sm10x_tcgen05_guardrail_trap_unallocated_columns_being_dealloced - $__internal_1_$__cuda_sm10x_tcgen05_guardrail_trap_phase_invalid_during_alloc)
$__internal_1_$__cuda_sm10x_tcgen05_guardrail_trap_phase_invalid_during_alloc:
[----:B------:R-:W-:Y:S05]  /*3450*/  BPT.TRAP 0x1 ;  /* 0x000000040000795c */ /* 0x000fea0000300000 */
[----:B------:R-:W-:-:S04]  /*3460*/  IMAD.MOV.U32 R5, RZ, RZ, 0x0 ;  /* 0x00000000ff057424 */ /* 0x000fc800078e00ff */
[----:B------:R-:W-:Y:S05]  /*3470*/  RET.REL.NODEC R4 `(gluon_mma) ;  /* 0xffffffc804e07950 */ /* 0x000fea0003c3ffff */
        .weak           $__internal_2_$__cuda_sm10x_tcgen05_guardrail_trap_unallocated_columns_being_dealloced
        .type           $__internal_2_$__cuda_sm10x_tcgen05_guardrail_trap_unallocated_columns_being_dealloced,@function
        .size           $__internal_2_$__cuda_sm10x_tcgen05_guardrail_trap_unallocated_columns_being_dealloced,(.L_x_15 - $__internal_2_$__cuda_sm10x_tcgen05_guardrail_trap_unallocated_columns_being_dealloced)
$__internal_2_$__cuda_sm10x_tcgen05_guardrail_trap_unallocated_columns_being_dealloced:
[----:B------:R-:W-:Y:S05]  /*3480*/  BPT.TRAP 0x1 ;  /* 0x000000040000795c */ /* 0x000fea0000300000 */
[----:B------:R-:W-:-:S04]  /*3490*/  IMAD.MOV.U32 R3, RZ, RZ, 0x0 ;  /* 0x00000000ff037424 */ /* 0x000fc800078e00ff */
[----:B------:R-:W-:Y:S05]  /*34a0*/  RET.REL.NODEC R2 `(gluon_mma) ;  /* 0xffffffc802d47950 */ /* 0x000fea0003c3ffff */
.L_x_12:
[----:B------:R-:W-:-:S00]  /*34b0*/  BRA `(.L_x_12) ;  /* 0xfffffffc00fc7947 */ /* 0x000fc0000383ffff */
[----:B------:R-:W-:-:S00]  /*34c0*/  NOP ;  /* 0x0000000000007918 */ /* 0x000fc00000000000 */
        /* <DEDUP_REMOVED lines=11> */
.L_x_15:


//--------------------- .nv.shared.gluon_mma      --------------------------
	.section	.nv.shared.gluon_mma,"aw",@nobits
	.sectionflags	@""
	.align	16
	.zero		1024


//--------------------- .nv.shared.reserved.0     --------------------------
	.section	.nv.shared.reserved.0,"aw",@nobits
	.align	8
	.weak		__nv_reservedSMEM_offset_0_alias
	.size		__nv_reservedSMEM_offset_0_alias, 0, 64
	.other		__nv_reservedSMEM_offset_0_alias,@"STO_CUDA_RESERVED_SHARED STV_DEFAULT"
__nv_reservedSMEM_offset_0_alias:
	.zero		0
.nv.shared.reserved.0:
	.zero		64
	.weak		__nv_reservedSMEM_allocation_phase
	.type		__nv_reservedSMEM_allocation_phase,@object
	.size		__nv_reservedSMEM_allocation_phase,(.L_0 - __nv_reservedSMEM_allocation_phase)
__nv_reservedSMEM_allocation_phase:
	.zero		1
.L_0:
	.zero		7
	.weak		__nv_reservedSMEM_devtool_atexit_pc
	.type		__nv_reservedSMEM_devtool_atexit_pc,@object
	.size		__nv_reservedSMEM_devtool_atexit_pc,(__nv_reservedSMEM_allocation_mask - __nv_reservedSMEM_devtool_atexit_pc)
__nv_reservedSMEM_devtool_atexit_pc:
	.zero		8
	.weak		__nv_reservedSMEM_allocation_mask
	.type		__nv_reservedSMEM_allocation_mask,@object
	.size		__nv_reservedSMEM_allocation_mask,(.L_2 - __nv_reservedSMEM_allocation_mask)
__nv_reservedSMEM_allocation_mask:
	.zero		4
.L_2:


//--------------------- .nv.constant0.gluon_mma   --------------------------
	.section	.nv.constant0.gluon_mma,"a",@progbits
	.sectionflags	@""
	.align	4
.nv.constant0.gluon_mma:
	.zero		936


//--------------------- SYMBOLS --------------------------

	.type		.nv.reservedSmem.offset0,@object
	.size		.nv.reservedSmem.offset0,0x4
	.type		.nv.reservedSmem.cap,@object
	.size		.nv.reservedSmem.cap,0x4
